// auto-generated by cutlass_sweep.gemm — config: {"arch": "sm_90", "cluster_m": 1, "cluster_n": 1, "dtype": "bf16", "dtype_b": "bf16", "layout": "nt", "stages": 0, "tile_k": 64, "tile_m": 128, "tile_n": 224}
#include "cutlass/cutlass.h"
#include "cutlass/gemm/collective/collective_builder.hpp"
#include "cutlass/gemm/device/gemm_universal_adapter.h"
#include "cutlass/gemm/kernel/gemm_universal.hpp"
#include "cutlass/epilogue/collective/collective_builder.hpp"

using ElemA = cutlass::bfloat16_t;
using ElemB = cutlass::bfloat16_t;
using ElemCD = cutlass::bfloat16_t;
using Acc  = float;
using TileShape    = cute::Shape<cute::_128, cute::_224, cute::_64>;
using ClusterShape = cute::Shape<cute::_1, cute::_1, cute::_1>;

using CollectiveEpilogue = typename cutlass::epilogue::collective::CollectiveBuilder<
    cutlass::arch::Sm90, cutlass::arch::OpClassTensorOp,
    TileShape, ClusterShape,
    cutlass::epilogue::collective::EpilogueTileAuto,
    Acc, Acc,
    ElemCD, cutlass::layout::RowMajor, 128 / cutlass::sizeof_bits<ElemCD>::value,
    ElemCD, cutlass::layout::RowMajor, 128 / cutlass::sizeof_bits<ElemCD>::value,
    cutlass::epilogue::collective::EpilogueScheduleAuto
  >::CollectiveOp;

using CollectiveMainloop = typename cutlass::gemm::collective::CollectiveBuilder<
    cutlass::arch::Sm90, cutlass::arch::OpClassTensorOp,
    ElemA, cutlass::layout::RowMajor, 128 / cutlass::sizeof_bits<ElemA>::value,
    ElemB, cutlass::layout::ColumnMajor, 128 / cutlass::sizeof_bits<ElemB>::value,
    Acc,
    TileShape, ClusterShape,
    cutlass::gemm::collective::StageCountAutoCarveout<static_cast<int>(sizeof(typename CollectiveEpilogue::SharedStorage))>,
    cutlass::gemm::collective::KernelScheduleAuto
  >::CollectiveOp;

using GemmKernel = cutlass::gemm::kernel::GemmUniversal<
    cute::Shape<int,int,int,int>,
    CollectiveMainloop,
    CollectiveEpilogue
>;
using Gemm = cutlass::gemm::device::GemmUniversalAdapter<GemmKernel>;

// Force the device kernel symbol into the cubin without needing a host main.
auto* _anchor = &cutlass::device_kernel<GemmKernel>;


// ===== COMPILED SASS (sm_90a) =====

	.target	sm_90a

	.elftype	@"ET_EXEC"


//--------------------- .note.nv.tkinfo           --------------------------
	.section	.note.nv.tkinfo,"",@"SHT_NOTE"
	.sectionflags	@"SHF_NOTE_NV_TKINFO"
	.tkinfo
        /*0018*/ 	.word	0x00000002
        /*0030*/ 	.string	""
        /*0030*/ 	.string	"ptxas"
        /*0030*/ 	.string	"Cuda compilation tools, release 13.0, V13.0.88"
        /*0030*/ 	.string	"Build cuda_13.0.r13.0/compiler.36424714_0"
        /*0030*/ 	.string	"-arch sm_90a -m 64 "



//--------------------- .note.nv.cuinfo           --------------------------
	.section	.note.nv.cuinfo,"",@"SHT_NOTE"
	.sectionflags	@"SHF_NOTE_NV_CUINFO"
        /*0018*/ 	.short	0x0002
        /*001a*/ 	.short	0x005a
        /*001c*/ 	.short	0x0082
	.zero		2


//--------------------- .nv.info                  --------------------------
	.section	.nv.info,"",@"SHT_CUDA_INFO"
	.align	4


	//----- nvinfo : EIATTR_REGCOUNT
	.align		4
        /*0000*/ 	.byte	0x04, 0x2f
        /*0002*/ 	.short	(.L_15 - .L_14)
	.align		4
.L_14:
        /*0004*/ 	.word	index@(_ZN7cutlass13device_kernelINS_4gemm6kernel13GemmUniversalIN4cute5tupleIJiiiiEEENS1_10collective13CollectiveMmaINS1_34MainloopSm90TmaGmmaWarpSpecializedILi5ENS5_IJNS4_1CILi1EEESB_SB_EEENS1_35KernelTmaWarpSpecializedCooperativeEEENS5_IJNSA_ILi128EEENSA_ILi224EEENSA_ILi64EEEEEENS_10bfloat16_tENS5_IJlSB_lEEESJ_SK_NS4_8TiledMMAINS4_8MMA_AtomIJNS4_4SM904GMMA27MMA_64x32x16_F32BF16BF16_SSILNSO_5MajorE0ELSQ_0ELNSO_7ScaleInE1ELSR_1EEEEEENS4_6LayoutINS5_IJNSA_ILi2EEESB_SB_EEENS5_IJSB_NSA_ILi0EEESX_EEEEENS5_IJNS4_10UnderscoreES10_S10_EEEEENS4_13SM90_TMA_LOADENS4_14ComposedLayoutINS4_7SwizzleILi3ELi4ELi3EEENS4_18smem_ptr_flag_bitsILi16EEENSU_INS5_IJNSA_ILi8EEESH_EEENS5_IJSH_SB_EEEEEEEvNS4_8identityES13_S1D_vS1E_EENS_8epilogue10collective6detail29Sm90TmaWarpSpecializedAdapterINS1H_15DefaultEpilogueISJ_SK_SK_NS1G_6thread17LinearCombinationISJ_Li1EffLNS1L_9ScaleType4KindE0ELNS_15FloatRoundStyleE2ESJ_EENS1_15EpilogueDefaultEEEEEvvEEEEvNT_6ParamsE)
        /*0008*/ 	.word	0x000000a8


	//----- nvinfo : EIATTR_FRAME_SIZE
	.align		4
.L_15:
        /*000c*/ 	.byte	0x04, 0x11
        /*000e*/ 	.short	(.L_17 - .L_16)
	.align		4
.L_16:
        /*0010*/ 	.word	index@(_ZN7cutlass13device_kernelINS_4gemm6kernel13GemmUniversalIN4cute5tupleIJiiiiEEENS1_10collective13CollectiveMmaINS1_34MainloopSm90TmaGmmaWarpSpecializedILi5ENS5_IJNS4_1CILi1EEESB_SB_EEENS1_35KernelTmaWarpSpecializedCooperativeEEENS5_IJNSA_ILi128EEENSA_ILi224EEENSA_ILi64EEEEEENS_10bfloat16_tENS5_IJlSB_lEEESJ_SK_NS4_8TiledMMAINS4_8MMA_AtomIJNS4_4SM904GMMA27MMA_64x32x16_F32BF16BF16_SSILNSO_5MajorE0ELSQ_0ELNSO_7ScaleInE1ELSR_1EEEEEENS4_6LayoutINS5_IJNSA_ILi2EEESB_SB_EEENS5_IJSB_NSA_ILi0EEESX_EEEEENS5_IJNS4_10UnderscoreES10_S10_EEEEENS4_13SM90_TMA_LOADENS4_14ComposedLayoutINS4_7SwizzleILi3ELi4ELi3EEENS4_18smem_ptr_flag_bitsILi16EEENSU_INS5_IJNSA_ILi8EEESH_EEENS5_IJSH_SB_EEEEEEEvNS4_8identityES13_S1D_vS1E_EENS_8epilogue10collective6detail29Sm90TmaWarpSpecializedAdapterINS1H_15DefaultEpilogueISJ_SK_SK_NS1G_6thread17LinearCombinationISJ_Li1EffLNS1L_9ScaleType4KindE0ELNS_15FloatRoundStyleE2ESJ_EENS1_15EpilogueDefaultEEEEEvvEEEEvNT_6ParamsE)
        /*0014*/ 	.word	0x00000000


	//----- nvinfo : EIATTR_MIN_STACK_SIZE
	.align		4
.L_17:
        /*0018*/ 	.byte	0x04, 0x12
        /*001a*/ 	.short	(.L_19 - .L_18)
	.align		4
.L_18:
        /*001c*/ 	.word	index@(_ZN7cutlass13device_kernelINS_4gemm6kernel13GemmUniversalIN4cute5tupleIJiiiiEEENS1_10collective13CollectiveMmaINS1_34MainloopSm90TmaGmmaWarpSpecializedILi5ENS5_IJNS4_1CILi1EEESB_SB_EEENS1_35KernelTmaWarpSpecializedCooperativeEEENS5_IJNSA_ILi128EEENSA_ILi224EEENSA_ILi64EEEEEENS_10bfloat16_tENS5_IJlSB_lEEESJ_SK_NS4_8TiledMMAINS4_8MMA_AtomIJNS4_4SM904GMMA27MMA_64x32x16_F32BF16BF16_SSILNSO_5MajorE0ELSQ_0ELNSO_7ScaleInE1ELSR_1EEEEEENS4_6LayoutINS5_IJNSA_ILi2EEESB_SB_EEENS5_IJSB_NSA_ILi0EEESX_EEEEENS5_IJNS4_10UnderscoreES10_S10_EEEEENS4_13SM90_TMA_LOADENS4_14ComposedLayoutINS4_7SwizzleILi3ELi4ELi3EEENS4_18smem_ptr_flag_bitsILi16EEENSU_INS5_IJNSA_ILi8EEESH_EEENS5_IJSH_SB_EEEEEEEvNS4_8identityES13_S1D_vS1E_EENS_8epilogue10collective6detail29Sm90TmaWarpSpecializedAdapterINS1H_15DefaultEpilogueISJ_SK_SK_NS1G_6thread17LinearCombinationISJ_Li1EffLNS1L_9ScaleType4KindE0ELNS_15FloatRoundStyleE2ESJ_EENS1_15EpilogueDefaultEEEEEvvEEEEvNT_6ParamsE)
        /*0020*/ 	.word	0x00000000
.L_19:


//--------------------- .nv.compat                --------------------------
	.section	.nv.compat,"",@"SHT_CUDA_COMPAT_INFO"
	.align	4
        /*0000*/ 	.byte	0x02, 0x09, 0x01, 0x00, 0x02, 0x02, 0x04, 0x00, 0x02, 0x05, 0x05, 0x00, 0x03, 0x07, 0x01, 0x01
        /*0010*/ 	.byte	0x02, 0x03, 0x01, 0x00, 0x02, 0x06, 0x01, 0x00, 0x04, 0x0b, 0x08, 0x00, 0x00, 0x00, 0x00, 0x00
        /*0020*/ 	.byte	0x00, 0x00, 0x00, 0x00


//--------------------- .nv.info._ZN7cutlass13device_kernelINS_4gemm6kernel13GemmUniversalIN4cute5tupleIJiiiiEEENS1_10collective13CollectiveMmaINS1_34MainloopSm90TmaGmmaWarpSpecializedILi5ENS5_IJNS4_1CILi1EEESB_SB_EEENS1_35KernelTmaWarpSpecializedCooperativeEEENS5_IJNSA_ILi128EEENSA_ILi224EEENSA_ILi64EEEEEENS_10bfloat16_tENS5_IJlSB_lEEESJ_SK_NS4_8TiledMMAINS4_8MMA_AtomIJNS4_4SM904GMMA27MMA_64x32x16_F32BF16BF16_SSILNSO_5MajorE0ELSQ_0ELNSO_7ScaleInE1ELSR_1EEEEEENS4_6LayoutINS5_IJNSA_ILi2EEESB_SB_EEENS5_IJSB_NSA_ILi0EEESX_EEEEENS5_IJNS4_10UnderscoreES10_S10_EEEEENS4_13SM90_TMA_LOADENS4_14ComposedLayoutINS4_7SwizzleILi3ELi4ELi3EEENS4_18smem_ptr_flag_bitsILi16EEENSU_INS5_IJNSA_ILi8EEESH_EEENS5_IJSH_SB_EEEEEEEvNS4_8identityES13_S1D_vS1E_EENS_8epilogue10collective6detail29Sm90TmaWarpSpecializedAdapterINS1H_15DefaultEpilogueISJ_SK_SK_NS1G_6thread17LinearCombinationISJ_Li1EffLNS1L_9ScaleType4KindE0ELNS_15FloatRoundStyleE2ESJ_EENS1_15EpilogueDefaultEEEEEvvEEEEvNT_6ParamsE --------------------------
	.section	.nv.info._ZN7cutlass13device_kernelINS_4gemm6kernel13GemmUniversalIN4cute5tupleIJiiiiEEENS1_10collective13CollectiveMmaINS1_34MainloopSm90TmaGmmaWarpSpecializedILi5ENS5_IJNS4_1CILi1EEESB_SB_EEENS1_35KernelTmaWarpSpecializedCooperativeEEENS5_IJNSA_ILi128EEENSA_ILi224EEENSA_ILi64EEEEEENS_10bfloat16_tENS5_IJlSB_lEEESJ_SK_NS4_8TiledMMAINS4_8MMA_AtomIJNS4_4SM904GMMA27MMA_64x32x16_F32BF16BF16_SSILNSO_5MajorE0ELSQ_0ELNSO_7ScaleInE1ELSR_1EEEEEENS4_6LayoutINS5_IJNSA_ILi2EEESB_SB_EEENS5_IJSB_NSA_ILi0EEESX_EEEEENS5_IJNS4_10UnderscoreES10_S10_EEEEENS4_13SM90_TMA_LOADENS4_14ComposedLayoutINS4_7SwizzleILi3ELi4ELi3EEENS4_18smem_ptr_flag_bitsILi16EEENSU_INS5_IJNSA_ILi8EEESH_EEENS5_IJSH_SB_EEEEEEEvNS4_8identityES13_S1D_vS1E_EENS_8epilogue10collective6detail29Sm90TmaWarpSpecializedAdapterINS1H_15DefaultEpilogueISJ_SK_SK_NS1G_6thread17LinearCombinationISJ_Li1EffLNS1L_9ScaleType4KindE0ELNS_15FloatRoundStyleE2ESJ_EENS1_15EpilogueDefaultEEEEEvvEEEEvNT_6ParamsE,"",@"SHT_CUDA_INFO"
	.sectionflags	@""
	.align	4


	//----- nvinfo : EIATTR_CUDA_API_VERSION
	.align		4
        /*0000*/ 	.byte	0x04, 0x37
        /*0002*/ 	.short	(.L_21 - .L_20)
.L_20:
        /*0004*/ 	.word	0x00000082


	//----- nvinfo : EIATTR_KPARAM_INFO
	.align		4
.L_21:
        /*0008*/ 	.byte	0x04, 0x17
        /*000a*/ 	.short	(.L_23 - .L_22)
.L_22:
        /*000c*/ 	.word	0x00000000
        /*0010*/ 	.short	0x0000
        /*0012*/ 	.short	0x0070
        /*0014*/ 	.byte	0x00, 0xf0, 0x01, 0x10


	//----- nvinfo : EIATTR_SPARSE_MMA_MASK
	.align		4
.L_23:
        /*0018*/ 	.byte	0x03, 0x50
        /*001a*/ 	.short	0x0000


	//----- nvinfo : EIATTR_MAXREG_COUNT
	.align		4
        /*001c*/ 	.byte	0x03, 0x1b
        /*001e*/ 	.short	0x00a8


	//----- nvinfo : EIATTR_NUM_BARRIERS
	.align		4
        /*0020*/ 	.byte	0x02, 0x4c
        /*0022*/ 	.byte	0x01
	.zero		1


	//----- nvinfo : EIATTR_EXTERNS
	.align		4
        /*0024*/ 	.byte	0x04, 0x0f
        /*0026*/ 	.short	(.L_25 - .L_24)


	//   ....[0]....
	.align		4
.L_24:
        /*0028*/ 	.word	index@(__assertfail)


	//----- nvinfo : EIATTR_MERCURY_ISA_VERSION
	.align		4
.L_25:
        /*002c*/ 	.byte	0x03, 0x5f
        /*002e*/ 	.short	0x0101


	//----- nvinfo : EIATTR_INT_WARP_WIDE_INSTR_OFFSETS
	.align		4
        /*0030*/ 	.byte	0x04, 0x31
        /*0032*/ 	.short	(.L_27 - .L_26)


	//   ....[0]....
.L_26:
        /*0034*/ 	.word	0x000003d0


	//   ....[1]....
        /*0038*/ 	.word	0x00000400


	//   ....[2]....
        /*003c*/ 	.word	0x000004e0


	//----- nvinfo : EIATTR_COOP_GROUP_MASK_REGIDS
	.align		4
.L_27:
        /*0040*/ 	.byte	0x04, 0x29
        /*0042*/ 	.short	(.L_29 - .L_28)


	//   ....[0]....
.L_28:
        /*0044*/ 	.word	0xffffffff


	//   ....[1]....
        /*0048*/ 	.word	0xffffffff


	//   ....[2]....
        /*004c*/ 	.word	0xffffffff


	//   ....[3]....
        /*0050*/ 	.word	0xffffffff


	//   ....[4]....
        /*0054*/ 	.word	0xffffffff


	//----- nvinfo : EIATTR_COOP_GROUP_INSTR_OFFSETS
	.align		4
.L_29:
        /*0058*/ 	.byte	0x04, 0x28
        /*005a*/ 	.short	(.L_31 - .L_30)


	//   ....[0]....
.L_30:
        /*005c*/ 	.word	0x00000060


	//   ....[1]....
        /*0060*/ 	.word	0x00000070


	//   ....[2]....
        /*0064*/ 	.word	0x00000130


	//   ....[3]....
        /*0068*/ 	.word	0x000002e0


	//   ....[4]....
        /*006c*/ 	.word	0x00000f90


	//----- nvinfo : EIATTR_REG_RECONFIG
	.align		4
.L_31:
        /*0070*/ 	.byte	0x01, 0x54
	.zero		2


	//----- nvinfo : EIATTR_SYSCALL_OFFSETS
	.align		4
        /*0074*/ 	.byte	0x04, 0x46
        /*0076*/ 	.short	(.L_33 - .L_32)


	//   ....[0]....
.L_32:
        /*0078*/ 	.word	0x00001150


	//----- nvinfo : EIATTR_MBARRIER_INSTR_OFFSETS
	.align		4
.L_33:
        /*007c*/ 	.byte	0x04, 0x39
        /*007e*/ 	.short	(.L_35 - .L_34)


	//   ....[0]....
.L_34:
        /*0080*/ 	.word	0x00000230
        /*0084*/ 	.word	0x000000ff
        /*0088*/ 	.word	0x00000000
        /*008c*/ 	.short	0x0100
        /*008e*/ 	.byte	0x08
	.zero		1


	//   ....[1]....
        /*0090*/ 	.word	0x00000240
        /*0094*/ 	.word	0x000000ff
        /*0098*/ 	.word	0x00000028
        /*009c*/ 	.short	0x0100
        /*009e*/ 	.byte	0x08
	.zero		1


	//   ....[2]....
        /*00a0*/ 	.word	0x00000250
        /*00a4*/ 	.word	0x000000ff
        /*00a8*/ 	.word	0x00000008
        /*00ac*/ 	.short	0x0100
        /*00ae*/ 	.byte	0x08
	.zero		1


	//   ....[3]....
        /*00b0*/ 	.word	0x00000260
        /*00b4*/ 	.word	0x000000ff
        /*00b8*/ 	.word	0x00000030
        /*00bc*/ 	.short	0x0100
        /*00be*/ 	.byte	0x08
	.zero		1


	//   ....[4]....
        /*00c0*/ 	.word	0x00000270
        /*00c4*/ 	.word	0x000000ff
        /*00c8*/ 	.word	0x00000010
        /*00cc*/ 	.short	0x0100
        /*00ce*/ 	.byte	0x08
	.zero		1


	//   ....[5]....
        /*00d0*/ 	.word	0x00000280
        /*00d4*/ 	.word	0x000000ff
        /*00d8*/ 	.word	0x00000038
        /*00dc*/ 	.short	0x0100
        /*00de*/ 	.byte	0x08
	.zero		1


	//   ....[6]....
        /*00e0*/ 	.word	0x00000290
        /*00e4*/ 	.word	0x000000ff
        /*00e8*/ 	.word	0x00000018
        /*00ec*/ 	.short	0x0100
        /*00ee*/ 	.byte	0x08
	.zero		1


	//   ....[7]....
        /*00f0*/ 	.word	0x000002a0
        /*00f4*/ 	.word	0x000000ff
        /*00f8*/ 	.word	0x00000040
        /*00fc*/ 	.short	0x0100
        /*00fe*/ 	.byte	0x08
	.zero		1


	//   ....[8]....
        /*0100*/ 	.word	0x000002b0
        /*0104*/ 	.word	0x000000ff
        /*0108*/ 	.word	0x00000020
        /*010c*/ 	.short	0x0100
        /*010e*/ 	.byte	0x08
	.zero		1


	//   ....[9]....
        /*0110*/ 	.word	0x000002c0
        /*0114*/ 	.word	0x000000ff
        /*0118*/ 	.word	0x00000048
        /*011c*/ 	.short	0x0100
        /*011e*/ 	.byte	0x08
	.zero		1


	//   ....[10]....
        /*0120*/ 	.word	0x00000550
        /*0124*/ 	.word	0x000000ff
        /*0128*/ 	.word	0x00000060
        /*012c*/ 	.short	0x0100
        /*012e*/ 	.byte	0x06
	.zero		1


	//   ....[11]....
        /*0130*/ 	.word	0x000005b0
        /*0134*/ 	.word	0x000000ff
        /*0138*/ 	.word	0x00000068
        /*013c*/ 	.short	0x0100
        /*013e*/ 	.byte	0x06
	.zero		1


	//   ....[12]....
        /*0140*/ 	.word	0x000011d0
        /*0144*/ 	.word	0x00000003
        /*0148*/ 	.word	0x00000000
        /*014c*/ 	.short	0x010a
        /*014e*/ 	.byte	0x3f
	.zero		1


	//   ....[13]....
        /*0150*/ 	.word	0x00001210
        /*0154*/ 	.word	0x00000003
        /*0158*/ 	.word	0x00000000
        /*015c*/ 	.short	0x010a
        /*015e*/ 	.byte	0x3f
	.zero		1


	//   ....[14]....
        /*0160*/ 	.word	0x00001f60
        /*0164*/ 	.word	0x000000ff
        /*0168*/ 	.word	0x00000000
        /*016c*/ 	.short	0x010a
        /*016e*/ 	.byte	0x08
	.zero		1


	//   ....[15]....
        /*0170*/ 	.word	0x00001fa0
        /*0174*/ 	.word	0x000000ff
        /*0178*/ 	.word	0x00000000
        /*017c*/ 	.short	0x010a
        /*017e*/ 	.byte	0x08
	.zero		1


	//   ....[16]....
        /*0180*/ 	.word	0x00002b00
        /*0184*/ 	.word	0x000000ff
        /*0188*/ 	.word	0x00000000
        /*018c*/ 	.short	0x0101
        /*018e*/ 	.byte	0x08
	.zero		1


	//   ....[17]....
        /*0190*/ 	.word	0x00002cb0
        /*0194*/ 	.word	0x00000000
        /*0198*/ 	.word	0x00000000
        /*019c*/ 	.short	0x0101
        /*019e*/ 	.byte	0x3f
	.zero		1


	//   ....[18]....
        /*01a0*/ 	.word	0x0000b2f0
        /*01a4*/ 	.word	0x0000000e
        /*01a8*/ 	.word	0x00000028
        /*01ac*/ 	.short	0x010a
        /*01ae*/ 	.byte	0x3f
	.zero		1


	//   ....[19]....
        /*01b0*/ 	.word	0x0000b670
        /*01b4*/ 	.word	0x00000006
        /*01b8*/ 	.word	0x00000068
        /*01bc*/ 	.short	0x0101
        /*01be*/ 	.byte	0x3f
	.zero		1


	//   ....[20]....
        /*01c0*/ 	.word	0x0000bda0
        /*01c4*/ 	.word	0x00000007
        /*01c8*/ 	.word	0x00000000
        /*01cc*/ 	.short	0x010a
        /*01ce*/ 	.byte	0x3f
	.zero		1


	//   ....[21]....
        /*01d0*/ 	.word	0x0000be20
        /*01d4*/ 	.word	0x00000009
        /*01d8*/ 	.word	0x00000000
        /*01dc*/ 	.short	0x010a
        /*01de*/ 	.byte	0x3f
	.zero		1


	//   ....[22]....
        /*01e0*/ 	.word	0x0000beb0
        /*01e4*/ 	.word	0x00000006
        /*01e8*/ 	.word	0x00000000
        /*01ec*/ 	.short	0x010a
        /*01ee*/ 	.byte	0x3f
	.zero		1


	//   ....[23]....
        /*01f0*/ 	.word	0x0000bf40
        /*01f4*/ 	.word	0x00000009
        /*01f8*/ 	.word	0x00000000
        /*01fc*/ 	.short	0x010a
        /*01fe*/ 	.byte	0x3f
	.zero		1


	//   ....[24]....
        /*0200*/ 	.word	0x0000bfd0
        /*0204*/ 	.word	0x00000003
        /*0208*/ 	.word	0x00000000
        /*020c*/ 	.short	0x010a
        /*020e*/ 	.byte	0x3f
	.zero		1


	//   ....[25]....
        /*0210*/ 	.word	0x0000c030
        /*0214*/ 	.word	0x00000003
        /*0218*/ 	.word	0x00000000
        /*021c*/ 	.short	0x010a
        /*021e*/ 	.byte	0x3f
	.zero		1


	//   ....[26]....
        /*0220*/ 	.word	0x0000c090
        /*0224*/ 	.word	0x00000005
        /*0228*/ 	.word	0x00000000
        /*022c*/ 	.short	0x010a
        /*022e*/ 	.byte	0x3f
	.zero		1


	//   ....[27]....
        /*0230*/ 	.word	0x0000c160
        /*0234*/ 	.word	0x0000000e
        /*0238*/ 	.word	0x00000028
        /*023c*/ 	.short	0x010a
        /*023e*/ 	.byte	0x3f
	.zero		1


	//   ....[28]....
        /*0240*/ 	.word	0x0000c230
        /*0244*/ 	.word	0x00000007
        /*0248*/ 	.word	0x00000000
        /*024c*/ 	.short	0x010a
        /*024e*/ 	.byte	0x3f
	.zero		1


	//   ....[29]....
        /*0250*/ 	.word	0x0000c280
        /*0254*/ 	.word	0x00000009
        /*0258*/ 	.word	0x00000000
        /*025c*/ 	.short	0x010a
        /*025e*/ 	.byte	0x3f
	.zero		1


	//   ....[30]....
        /*0260*/ 	.word	0x0000c2d0
        /*0264*/ 	.word	0x00000006
        /*0268*/ 	.word	0x00000000
        /*026c*/ 	.short	0x010a
        /*026e*/ 	.byte	0x3f
	.zero		1


	//   ....[31]....
        /*0270*/ 	.word	0x0000c320
        /*0274*/ 	.word	0x00000009
        /*0278*/ 	.word	0x00000000
        /*027c*/ 	.short	0x010a
        /*027e*/ 	.byte	0x3f
	.zero		1


	//----- nvinfo : EIATTR_NUM_MBARRIERS
	.align		4
.L_35:
        /*0280*/ 	.byte	0x03, 0x38
        /*0282*/ 	.short	0x000c


	//----- nvinfo : EIATTR_EXIT_INSTR_OFFSETS
	.align		4
        /*0284*/ 	.byte	0x04, 0x1c
        /*0286*/ 	.short	(.L_37 - .L_36)


	//   ....[0]....
.L_36:
        /*0288*/ 	.word	0x00000600


	//   ....[1]....
        /*028c*/ 	.word	0x00000ec0


	//   ....[2]....
        /*0290*/ 	.word	0x0000a960


	//   ....[3]....
        /*0294*/ 	.word	0x0000af90


	//   ....[4]....
        /*0298*/ 	.word	0x0000c020


	//----- nvinfo : EIATTR_MAX_THREADS
	.align		4
.L_37:
        /*029c*/ 	.byte	0x04, 0x05
        /*029e*/ 	.short	(.L_39 - .L_38)
.L_38:
        /*02a0*/ 	.word	0x00000180
        /*02a4*/ 	.word	0x00000001
        /*02a8*/ 	.word	0x00000001


	//----- nvinfo : EIATTR_CRS_STACK_SIZE
	.align		4
.L_39:
        /*02ac*/ 	.byte	0x04, 0x1e
        /*02ae*/ 	.short	(.L_41 - .L_40)
.L_40:
        /*02b0*/ 	.word	0x00000000


	//----- nvinfo : EIATTR_CBANK_PARAM_SIZE
	.align		4
.L_41:
        /*02b4*/ 	.byte	0x03, 0x19
        /*02b6*/ 	.short	0x0470


	//----- nvinfo : EIATTR_PARAM_CBANK
	.align		4
        /*02b8*/ 	.byte	0x04, 0x0a
        /*02ba*/ 	.short	(.L_43 - .L_42)
	.align		4
.L_42:
        /*02bc*/ 	.word	index@(.nv.constant0._ZN7cutlass13device_kernelINS_4gemm6kernel13GemmUniversalIN4cute5tupleIJiiiiEEENS1_10collective13CollectiveMmaINS1_34MainloopSm90TmaGmmaWarpSpecializedILi5ENS5_IJNS4_1CILi1EEESB_SB_EEENS1_35KernelTmaWarpSpecializedCooperativeEEENS5_IJNSA_ILi128EEENSA_ILi224EEENSA_ILi64EEEEEENS_10bfloat16_tENS5_IJlSB_lEEESJ_SK_NS4_8TiledMMAINS4_8MMA_AtomIJNS4_4SM904GMMA27MMA_64x32x16_F32BF16BF16_SSILNSO_5MajorE0ELSQ_0ELNSO_7ScaleInE1ELSR_1EEEEEENS4_6LayoutINS5_IJNSA_ILi2EEESB_SB_EEENS5_IJSB_NSA_ILi0EEESX_EEEEENS5_IJNS4_10UnderscoreES10_S10_EEEEENS4_13SM90_TMA_LOADENS4_14ComposedLayoutINS4_7SwizzleILi3ELi4ELi3EEENS4_18smem_ptr_flag_bitsILi16EEENSU_INS5_IJNSA_ILi8EEESH_EEENS5_IJSH_SB_EEEEEEEvNS4_8identityES13_S1D_vS1E_EENS_8epilogue10collective6detail29Sm90TmaWarpSpecializedAdapterINS1H_15DefaultEpilogueISJ_SK_SK_NS1G_6thread17LinearCombinationISJ_Li1EffLNS1L_9ScaleType4KindE0ELNS_15FloatRoundStyleE2ESJ_EENS1_15EpilogueDefaultEEEEEvvEEEEvNT_6ParamsE)
        /*02c0*/ 	.short	0x0210
        /*02c2*/ 	.short	0x0470


	//----- nvinfo : EIATTR_SW_WAR
	.align		4
.L_43:
        /*02c4*/ 	.byte	0x04, 0x36
        /*02c6*/ 	.short	(.L_45 - .L_44)
.L_44:
        /*02c8*/ 	.word	0x00000008
.L_45:


//--------------------- .nv.callgraph             --------------------------
	.section	.nv.callgraph,"",@"SHT_CUDA_CALLGRAPH"
	.align	4
	.sectionentsize	8
	.align		4
        /*0000*/ 	.word	0x00000000
	.align		4
        /*0004*/ 	.word	0xffffffff
	.align		4
        /*0008*/ 	.word	index@(_ZN7cutlass13device_kernelINS_4gemm6kernel13GemmUniversalIN4cute5tupleIJiiiiEEENS1_10collective13CollectiveMmaINS1_34MainloopSm90TmaGmmaWarpSpecializedILi5ENS5_IJNS4_1CILi1EEESB_SB_EEENS1_35KernelTmaWarpSpecializedCooperativeEEENS5_IJNSA_ILi128EEENSA_ILi224EEENSA_ILi64EEEEEENS_10bfloat16_tENS5_IJlSB_lEEESJ_SK_NS4_8TiledMMAINS4_8MMA_AtomIJNS4_4SM904GMMA27MMA_64x32x16_F32BF16BF16_SSILNSO_5MajorE0ELSQ_0ELNSO_7ScaleInE1ELSR_1EEEEEENS4_6LayoutINS5_IJNSA_ILi2EEESB_SB_EEENS5_IJSB_NSA_ILi0EEESX_EEEEENS5_IJNS4_10UnderscoreES10_S10_EEEEENS4_13SM90_TMA_LOADENS4_14ComposedLayoutINS4_7SwizzleILi3ELi4ELi3EEENS4_18smem_ptr_flag_bitsILi16EEENSU_INS5_IJNSA_ILi8EEESH_EEENS5_IJSH_SB_EEEEEEEvNS4_8identityES13_S1D_vS1E_EENS_8epilogue10collective6detail29Sm90TmaWarpSpecializedAdapterINS1H_15DefaultEpilogueISJ_SK_SK_NS1G_6thread17LinearCombinationISJ_Li1EffLNS1L_9ScaleType4KindE0ELNS_15FloatRoundStyleE2ESJ_EENS1_15EpilogueDefaultEEEEEvvEEEEvNT_6ParamsE)
	.align		4
        /*000c*/ 	.word	index@(__assertfail)
	.align		4
        /*0010*/ 	.word	0x00000000
	.align		4
        /*0014*/ 	.word	0xfffffffe
	.align		4
        /*0018*/ 	.word	0x00000000
	.align		4
        /*001c*/ 	.word	0xfffffffd
	.align		4
        /*0020*/ 	.word	0x00000000
	.align		4
        /*0024*/ 	.word	0xfffffffc


//--------------------- .nv.constant4             --------------------------
	.section	.nv.constant4,"a",@progbits
	.align	8
	.align		8
.nv.constant4:
        /*0000*/ 	.dword	__assertfail
	.align		8
        /*0008*/ 	.dword	__unnamed_1
	.align		8
        /*0010*/ 	.dword	_ZN40_INTERNAL_d6811d89_4_k_cu_0da312df_108504cuda3std3__45__cpo5beginE
	.align		8
        /*0018*/ 	.dword	_ZN40_INTERNAL_d6811d89_4_k_cu_0da312df_108504cuda3std3__45__cpo3endE
	.align		8
        /*0020*/ 	.dword	_ZN40_INTERNAL_d6811d89_4_k_cu_0da312df_108504cuda3std3__45__cpo6cbeginE
	.align		8
        /*0028*/ 	.dword	_ZN40_INTERNAL_d6811d89_4_k_cu_0da312df_108504cuda3std3__45__cpo4cendE
	.align		8
        /*0030*/ 	.dword	_ZN40_INTERNAL_d6811d89_4_k_cu_0da312df_108504cuda3std3__442_GLOBAL__N__d6811d89_4_k_cu_0da312df_108506ignoreE
	.align		8
        /*0038*/ 	.dword	_ZN40_INTERNAL_d6811d89_4_k_cu_0da312df_108504cuda3std3__419piecewise_constructE
	.align		8
        /*0040*/ 	.dword	_ZN40_INTERNAL_d6811d89_4_k_cu_0da312df_108504cuda3std3__48in_placeE
	.align		8
        /*0048*/ 	.dword	_ZN40_INTERNAL_d6811d89_4_k_cu_0da312df_108504cuda3std6ranges3__45__cpo4swapE
	.align		8
        /*0050*/ 	.dword	_ZN40_INTERNAL_d6811d89_4_k_cu_0da312df_108504cuda3std6ranges3__45__cpo9iter_moveE
	.align		8
        /*0058*/ 	.dword	_ZN40_INTERNAL_d6811d89_4_k_cu_0da312df_108504cute7productE
	.align		8
        /*0060*/ 	.dword	_ZN40_INTERNAL_d6811d89_4_k_cu_0da312df_108504cute1_E
	.align		8
        /*0068*/ 	.dword	$str$22
	.align		8
        /*0070*/ 	.dword	$str$23


//--------------------- .text._ZN7cutlass13device_kernelINS_4gemm6kernel13GemmUniversalIN4cute5tupleIJiiiiEEENS1_10collective13CollectiveMmaINS1_34MainloopSm90TmaGmmaWarpSpecializedILi5ENS5_IJNS4_1CILi1EEESB_SB_EEENS1_35KernelTmaWarpSpecializedCooperativeEEENS5_IJNSA_ILi128EEENSA_ILi224EEENSA_ILi64EEEEEENS_10bfloat16_tENS5_IJlSB_lEEESJ_SK_NS4_8TiledMMAINS4_8MMA_AtomIJNS4_4SM904GMMA27MMA_64x32x16_F32BF16BF16_SSILNSO_5MajorE0ELSQ_0ELNSO_7ScaleInE1ELSR_1EEEEEENS4_6LayoutINS5_IJNSA_ILi2EEESB_SB_EEENS5_IJSB_NSA_ILi0EEESX_EEEEENS5_IJNS4_10UnderscoreES10_S10_EEEEENS4_13SM90_TMA_LOADENS4_14ComposedLayoutINS4_7SwizzleILi3ELi4ELi3EEENS4_18smem_ptr_flag_bitsILi16EEENSU_INS5_IJNSA_ILi8EEESH_EEENS5_IJSH_SB_EEEEEEEvNS4_8identityES13_S1D_vS1E_EENS_8epilogue10collective6detail29Sm90TmaWarpSpecializedAdapterINS1H_15DefaultEpilogueISJ_SK_SK_NS1G_6thread17LinearCombinationISJ_Li1EffLNS1L_9ScaleType4KindE0ELNS_15FloatRoundStyleE2ESJ_EENS1_15EpilogueDefaultEEEEEvvEEEEvNT_6ParamsE --------------------------
	.section	.text._ZN7cutlass13device_kernelINS_4gemm6kernel13GemmUniversalIN4cute5tupleIJiiiiEEENS1_10collective13CollectiveMmaINS1_34MainloopSm90TmaGmmaWarpSpecializedILi5ENS5_IJNS4_1CILi1EEESB_SB_EEENS1_35KernelTmaWarpSpecializedCooperativeEEENS5_IJNSA_ILi128EEENSA_ILi224EEENSA_ILi64EEEEEENS_10bfloat16_tENS5_IJlSB_lEEESJ_SK_NS4_8TiledMMAINS4_8MMA_AtomIJNS4_4SM904GMMA27MMA_64x32x16_F32BF16BF16_SSILNSO_5MajorE0ELSQ_0ELNSO_7ScaleInE1ELSR_1EEEEEENS4_6LayoutINS5_IJNSA_ILi2EEESB_SB_EEENS5_IJSB_NSA_ILi0EEESX_EEEEENS5_IJNS4_10UnderscoreES10_S10_EEEEENS4_13SM90_TMA_LOADENS4_14ComposedLayoutINS4_7SwizzleILi3ELi4ELi3EEENS4_18smem_ptr_flag_bitsILi16EEENSU_INS5_IJNSA_ILi8EEESH_EEENS5_IJSH_SB_EEEEEEEvNS4_8identityES13_S1D_vS1E_EENS_8epilogue10collective6detail29Sm90TmaWarpSpecializedAdapterINS1H_15DefaultEpilogueISJ_SK_SK_NS1G_6thread17LinearCombinationISJ_Li1EffLNS1L_9ScaleType4KindE0ELNS_15FloatRoundStyleE2ESJ_EENS1_15EpilogueDefaultEEEEEvvEEEEvNT_6ParamsE,"ax",@progbits
	.align	128
.text._ZN7cutlass13device_kernelINS_4gemm6kernel13GemmUniversalIN4cute5tupleIJiiiiEEENS1_10collective13CollectiveMmaINS1_34MainloopSm90TmaGmmaWarpSpecializedILi5ENS5_IJNS4_1CILi1EEESB_SB_EEENS1_35KernelTmaWarpSpecializedCooperativeEEENS5_IJNSA_ILi128EEENSA_ILi224EEENSA_ILi64EEEEEENS_10bfloat16_tENS5_IJlSB_lEEESJ_SK_NS4_8TiledMMAINS4_8MMA_AtomIJNS4_4SM904GMMA27MMA_64x32x16_F32BF16BF16_SSILNSO_5MajorE0ELSQ_0ELNSO_7ScaleInE1ELSR_1EEEEEENS4_6LayoutINS5_IJNSA_ILi2EEESB_SB_EEENS5_IJSB_NSA_ILi0EEESX_EEEEENS5_IJNS4_10UnderscoreES10_S10_EEEEENS4_13SM90_TMA_LOADENS4_14ComposedLayoutINS4_7SwizzleILi3ELi4ELi3EEENS4_18smem_ptr_flag_bitsILi16EEENSU_INS5_IJNSA_ILi8EEESH_EEENS5_IJSH_SB_EEEEEEEvNS4_8identityES13_S1D_vS1E_EENS_8epilogue10collective6detail29Sm90TmaWarpSpecializedAdapterINS1H_15DefaultEpilogueISJ_SK_SK_NS1G_6thread17LinearCombinationISJ_Li1EffLNS1L_9ScaleType4KindE0ELNS_15FloatRoundStyleE2ESJ_EENS1_15EpilogueDefaultEEEEEvvEEEEvNT_6ParamsE:
        .type           _ZN7cutlass13device_kernelINS_4gemm6kernel13GemmUniversalIN4cute5tupleIJiiiiEEENS1_10collective13CollectiveMmaINS1_34MainloopSm90TmaGmmaWarpSpecializedILi5ENS5_IJNS4_1CILi1EEESB_SB_EEENS1_35KernelTmaWarpSpecializedCooperativeEEENS5_IJNSA_ILi128EEENSA_ILi224EEENSA_ILi64EEEEEENS_10bfloat16_tENS5_IJlSB_lEEESJ_SK_NS4_8TiledMMAINS4_8MMA_AtomIJNS4_4SM904GMMA27MMA_64x32x16_F32BF16BF16_SSILNSO_5MajorE0ELSQ_0ELNSO_7ScaleInE1ELSR_1EEEEEENS4_6LayoutINS5_IJNSA_ILi2EEESB_SB_EEENS5_IJSB_NSA_ILi0EEESX_EEEEENS5_IJNS4_10UnderscoreES10_S10_EEEEENS4_13SM90_TMA_LOADENS4_14ComposedLayoutINS4_7SwizzleILi3ELi4ELi3EEENS4_18smem_ptr_flag_bitsILi16EEENSU_INS5_IJNSA_ILi8EEESH_EEENS5_IJSH_SB_EEEEEEEvNS4_8identityES13_S1D_vS1E_EENS_8epilogue10collective6detail29Sm90TmaWarpSpecializedAdapterINS1H_15DefaultEpilogueISJ_SK_SK_NS1G_6thread17LinearCombinationISJ_Li1EffLNS1L_9ScaleType4KindE0ELNS_15FloatRoundStyleE2ESJ_EENS1_15EpilogueDefaultEEEEEvvEEEEvNT_6ParamsE,@function
        .size           _ZN7cutlass13device_kernelINS_4gemm6kernel13GemmUniversalIN4cute5tupleIJiiiiEEENS1_10collective13CollectiveMmaINS1_34MainloopSm90TmaGmmaWarpSpecializedILi5ENS5_IJNS4_1CILi1EEESB_SB_EEENS1_35KernelTmaWarpSpecializedCooperativeEEENS5_IJNSA_ILi128EEENSA_ILi224EEENSA_ILi64EEEEEENS_10bfloat16_tENS5_IJlSB_lEEESJ_SK_NS4_8TiledMMAINS4_8MMA_AtomIJNS4_4SM904GMMA27MMA_64x32x16_F32BF16BF16_SSILNSO_5MajorE0ELSQ_0ELNSO_7ScaleInE1ELSR_1EEEEEENS4_6LayoutINS5_IJNSA_ILi2EEESB_SB_EEENS5_IJSB_NSA_ILi0EEESX_EEEEENS5_IJNS4_10UnderscoreES10_S10_EEEEENS4_13SM90_TMA_LOADENS4_14ComposedLayoutINS4_7SwizzleILi3ELi4ELi3EEENS4_18smem_ptr_flag_bitsILi16EEENSU_INS5_IJNSA_ILi8EEESH_EEENS5_IJSH_SB_EEEEEEEvNS4_8identityES13_S1D_vS1E_EENS_8epilogue10collective6detail29Sm90TmaWarpSpecializedAdapterINS1H_15DefaultEpilogueISJ_SK_SK_NS1G_6thread17LinearCombinationISJ_Li1EffLNS1L_9ScaleType4KindE0ELNS_15FloatRoundStyleE2ESJ_EENS1_15EpilogueDefaultEEEEEvvEEEEvNT_6ParamsE,(.L_x_292 - _ZN7cutlass13device_kernelINS_4gemm6kernel13GemmUniversalIN4cute5tupleIJiiiiEEENS1_10collective13CollectiveMmaINS1_34MainloopSm90TmaGmmaWarpSpecializedILi5ENS5_IJNS4_1CILi1EEESB_SB_EEENS1_35KernelTmaWarpSpecializedCooperativeEEENS5_IJNSA_ILi128EEENSA_ILi224EEENSA_ILi64EEEEEENS_10bfloat16_tENS5_IJlSB_lEEESJ_SK_NS4_8TiledMMAINS4_8MMA_AtomIJNS4_4SM904GMMA27MMA_64x32x16_F32BF16BF16_SSILNSO_5MajorE0ELSQ_0ELNSO_7ScaleInE1ELSR_1EEEEEENS4_6LayoutINS5_IJNSA_ILi2EEESB_SB_EEENS5_IJSB_NSA_ILi0EEESX_EEEEENS5_IJNS4_10UnderscoreES10_S10_EEEEENS4_13SM90_TMA_LOADENS4_14ComposedLayoutINS4_7SwizzleILi3ELi4ELi3EEENS4_18smem_ptr_flag_bitsILi16EEENSU_INS5_IJNSA_ILi8EEESH_EEENS5_IJSH_SB_EEEEEEEvNS4_8identityES13_S1D_vS1E_EENS_8epilogue10collective6detail29Sm90TmaWarpSpecializedAdapterINS1H_15DefaultEpilogueISJ_SK_SK_NS1G_6thread17LinearCombinationISJ_Li1EffLNS1L_9ScaleType4KindE0ELNS_15FloatRoundStyleE2ESJ_EENS1_15EpilogueDefaultEEEEEvvEEEEvNT_6ParamsE)
        .other          _ZN7cutlass13device_kernelINS_4gemm6kernel13GemmUniversalIN4cute5tupleIJiiiiEEENS1_10collective13CollectiveMmaINS1_34MainloopSm90TmaGmmaWarpSpecializedILi5ENS5_IJNS4_1CILi1EEESB_SB_EEENS1_35KernelTmaWarpSpecializedCooperativeEEENS5_IJNSA_ILi128EEENSA_ILi224EEENSA_ILi64EEEEEENS_10bfloat16_tENS5_IJlSB_lEEESJ_SK_NS4_8TiledMMAINS4_8MMA_AtomIJNS4_4SM904GMMA27MMA_64x32x16_F32BF16BF16_SSILNSO_5MajorE0ELSQ_0ELNSO_7ScaleInE1ELSR_1EEEEEENS4_6LayoutINS5_IJNSA_ILi2EEESB_SB_EEENS5_IJSB_NSA_ILi0EEESX_EEEEENS5_IJNS4_10UnderscoreES10_S10_EEEEENS4_13SM90_TMA_LOADENS4_14ComposedLayoutINS4_7SwizzleILi3ELi4ELi3EEENS4_18smem_ptr_flag_bitsILi16EEENSU_INS5_IJNSA_ILi8EEESH_EEENS5_IJSH_SB_EEEEEEEvNS4_8identityES13_S1D_vS1E_EENS_8epilogue10collective6detail29Sm90TmaWarpSpecializedAdapterINS1H_15DefaultEpilogueISJ_SK_SK_NS1G_6thread17LinearCombinationISJ_Li1EffLNS1L_9ScaleType4KindE0ELNS_15FloatRoundStyleE2ESJ_EENS1_15EpilogueDefaultEEEEEvvEEEEvNT_6ParamsE,@"STO_CUDA_ENTRY STV_DEFAULT"
_ZN7cutlass13device_kernelINS_4gemm6kernel13GemmUniversalIN4cute5tupleIJiiiiEEENS1_10collective13CollectiveMmaINS1_34MainloopSm90TmaGmmaWarpSpecializedILi5ENS5_IJNS4_1CILi1EEESB_SB_EEENS1_35KernelTmaWarpSpecializedCooperativeEEENS5_IJNSA_ILi128EEENSA_ILi224EEENSA_ILi64EEEEEENS_10bfloat16_tENS5_IJlSB_lEEESJ_SK_NS4_8TiledMMAINS4_8MMA_AtomIJNS4_4SM904GMMA27MMA_64x32x16_F32BF16BF16_SSILNSO_5MajorE0ELSQ_0ELNSO_7ScaleInE1ELSR_1EEEEEENS4_6LayoutINS5_IJNSA_ILi2EEESB_SB_EEENS5_IJSB_NSA_ILi0EEESX_EEEEENS5_IJNS4_10UnderscoreES10_S10_EEEEENS4_13SM90_TMA_LOADENS4_14ComposedLayoutINS4_7SwizzleILi3ELi4ELi3EEENS4_18smem_ptr_flag_bitsILi16EEENSU_INS5_IJNSA_ILi8EEESH_EEENS5_IJSH_SB_EEEEEEEvNS4_8identityES13_S1D_vS1E_EENS_8epilogue10collective6detail29Sm90TmaWarpSpecializedAdapterINS1H_15DefaultEpilogueISJ_SK_SK_NS1G_6thread17LinearCombinationISJ_Li1EffLNS1L_9ScaleType4KindE0ELNS_15FloatRoundStyleE2ESJ_EENS1_15EpilogueDefaultEEEEEvvEEEEvNT_6ParamsE:
[----:B------:R-:W0:Y:S01]  /*0000*/  LDC R1, c[0x0][0x28] ;  /* 0x00000a00ff017b82 */ /* 0x000e220000000800 */
[----:B------:R-:W1:Y:S01]  /*0010*/  S2R R18, SR_TID.X ;  /* 0x0000000000127919 */ /* 0x000e620000002100 */
[----:B------:R-:W-:Y:S01]  /*0020*/  ELECT P0, URZ, PT ;  /* 0x00000000003f782f */ /* 0x000fe20003800000 */
[----:B------:R-:W-:Y:S01]  /*0030*/  BSSY B0, `(.L_x_0) ;  /* 0x000000f000007945 */ /* 0x000fe20003800000 */
[--C-:B-1----:R-:W-:Y:S02]  /*0040*/  SHF.R.U32.HI R0, RZ, 0x5, R18.reuse ;  /* 0x00000005ff007819 */ /* 0x102fe40000011612 */
[----:B------:R-:W-:-:S03]  /*0050*/  SHF.R.U32.HI R22, RZ, 0x7, R18 ;  /* 0x00000007ff167819 */ /* 0x000fc60000011612 */
[----:B------:R-:W1:Y:S04]  /*0060*/  SHFL.IDX PT, R5, R0, RZ, 0x1f ;  /* 0x00001fff00057589 */ /* 0x000e6800000e0000 */
[----:B------:R2:W3:Y:S01]  /*0070*/  SHFL.IDX PT, R8, R22, RZ, 0x1f ;  /* 0x00001fff16087589 */ /* 0x0004e200000e0000 */
[----:B-1----:R-:W-:-:S13]  /*0080*/  ISETP.NE.OR P0, PT, R5, RZ, !P0 ;  /* 0x000000ff0500720c */ /* 0x002fda0004705670 */
[----:B0-23--:R-:W-:Y:S05]  /*0090*/  @P0 BRA `(.L_x_1) ;  /* 0x0000000000200947 */ /* 0x00dfea0003800000 */
[----:B------:R-:W-:Y:S02]  /*00a0*/  ULDC.64 UR4, c[0x0][0x198] ;  /* 0x0000660000047ab9 */ /* 0x000fe40000000a00 */
[----:B------:R-:W-:Y:S02]  /*00b0*/  UIADD3 UR6, UP0, UR4, 0xf0, URZ ;  /* 0x000000f004067890 */ /* 0x000fe4000ff1e03f */
[----:B------:R-:W-:Y:S02]  /*00c0*/  UIADD3 UR4, UP1, UR4, 0x1f0, URZ ;  /* 0x000001f004047890 */ /* 0x000fe4000ff3e03f */
[----:B------:R-:W-:Y:S02]  /*00d0*/  UIADD3.X UR7, URZ, UR5, URZ, UP0, !UPT ;  /* 0x000000053f077290 */ /* 0x000fe400087fe43f */
[----:B------:R-:W-:-:S07]  /*00e0*/  UIADD3.X UR5, URZ, UR5, URZ, UP1, !UPT ;  /* 0x000000053f057290 */ /* 0x000fce0008ffe43f */
[----:B------:R0:W-:Y:S02]  /*00f0*/  UTMACCTL.PF [UR6] ;  /* 0x00000000060079b9 */ /* 0x0001e40008040000 */
[----:B------:R0:W-:Y:S02]  /*0100*/  UTMACCTL.PF [UR4] ;  /* 0x00000000040079b9 */ /* 0x0001e40008040000 */
[----:B0-----:R-:W-:Y:S01]  /*0110*/  NOP ;  /* 0x0000000000007918 */ /* 0x001fe20000000000 */
.L_x_1:
[----:B------:R-:W-:Y:S05]  /*0120*/  BSYNC B0 ;  /* 0x0000000000007941 */ /* 0x000fea0003800000 */
.L_x_0:
[----:B------:R-:W0:Y:S02]  /*0130*/  SHFL.IDX PT, R2, R0, RZ, 0x1f ;  /* 0x00001fff00027589 */ /* 0x000e2400000e0000 */
[----:B0-----:R-:W-:-:S13]  /*0140*/  ISETP.NE.AND P0, PT, R2, RZ, PT ;  /* 0x000000ff0200720c */ /* 0x001fda0003f05270 */
[----:B------:R-:W-:Y:S05]  /*0150*/  @P0 BRA `(.L_x_2) ;  /* 0x0000000000600947 */ /* 0x000fea0003800000 */
[----:B------:R-:W0:Y:S01]  /*0160*/  S2UR UR8, SR_CgaCtaId ;  /* 0x00000000000879c3 */ /* 0x000e220000008800 */
[----:B------:R-:W-:Y:S01]  /*0170*/  UMOV UR4, 0x400 ;  /* 0x0000040000047882 */ /* 0x000fe20000000000 */
[----:B------:R-:W-:Y:S01]  /*0180*/  UMOV UR5, 0x1 ;  /* 0x0000000100057882 */ /* 0x000fe20000000000 */
[----:B------:R-:W-:Y:S01]  /*0190*/  UMOV UR6, 0x100 ;  /* 0x0000010000067882 */ /* 0x000fe20000000000 */
[----:B------:R-:W-:Y:S01]  /*01a0*/  ELECT P0, URZ, PT ;  /* 0x00000000003f782f */ /* 0x000fe20003800000 */
[----:B------:R-:W-:-:S04]  /*01b0*/  UIADD3 UR6, -UR6, 0x100000, URZ ;  /* 0x0010000006067890 */ /* 0x000fc8000fffe13f */
[----:B------:R-:W-:Y:S02]  /*01c0*/  USHF.L.U32 UR7, UR6, 0xb, URZ ;  /* 0x0000000b06077899 */ /* 0x000fe4000800063f */
[----:B------:R-:W-:Y:S02]  /*01d0*/  USHF.L.U32 UR6, UR6, 0x1, URZ ;  /* 0x0000000106067899 */ /* 0x000fe4000800063f */
[----:B0-----:R-:W-:Y:S02]  /*01e0*/  ULEA UR8, UR8, UR4, 0x18 ;  /* 0x0000000408087291 */ /* 0x001fe4000f8ec03f */
[----:B------:R-:W-:-:S04]  /*01f0*/  UIADD3 UR4, -UR5, 0x100000, URZ ;  /* 0x0010000005047890 */ /* 0x000fc8000fffe13f */
[----:B------:R-:W-:Y:S02]  /*0200*/  USHF.L.U32 UR5, UR4, 0xb, URZ ;  /* 0x0000000b04057899 */ /* 0x000fe4000800063f */
[----:B------:R-:W-:Y:S01]  /*0210*/  USHF.L.U32 UR4, UR4, 0x1, URZ ;  /* 0x0000000104047899 */ /* 0x000fe2000800063f */
[----:B------:R-:W0:Y:S11]  /*0220*/  FENCE.VIEW.ASYNC.S ;  /* 0x00000000000073c6 */ /* 0x000e360000000000 */
[----:B0-----:R0:W1:Y:S01]  /*0230*/  SYNCS.EXCH.64 URZ, [UR8], UR4 ;  /* 0x00000004083f75b2 */ /* 0x0010620008000100 */
[----:B------:R0:W2:Y:S01]  /*0240*/  SYNCS.EXCH.64 URZ, [UR8+0x28], UR6 ;  /* 0x00002806083f75b2 */ /* 0x0000a20008000100 */
[----:B------:R0:W3:Y:S01]  /*0250*/  SYNCS.EXCH.64 URZ, [UR8+0x8], UR4 ;  /* 0x00000804083f75b2 */ /* 0x0000e20008000100 */
[----:B------:R0:W4:Y:S01]  /*0260*/  SYNCS.EXCH.64 URZ, [UR8+0x30], UR6 ;  /* 0x00003006083f75b2 */ /* 0x0001220008000100 */
[----:B------:R0:W0:Y:S01]  /*0270*/  SYNCS.EXCH.64 URZ, [UR8+0x10], UR4 ;  /* 0x00001004083f75b2 */ /* 0x0000220008000100 */
[----:B------:R0:W0:Y:S01]  /*0280*/  SYNCS.EXCH.64 URZ, [UR8+0x38], UR6 ;  /* 0x00003806083f75b2 */ /* 0x0000220008000100 */
[----:B------:R0:W0:Y:S01]  /*0290*/  SYNCS.EXCH.64 URZ, [UR8+0x18], UR4 ;  /* 0x00001804083f75b2 */ /* 0x0000220008000100 */
[----:B------:R0:W0:Y:S01]  /*02a0*/  SYNCS.EXCH.64 URZ, [UR8+0x40], UR6 ;  /* 0x00004006083f75b2 */ /* 0x0000220008000100 */
[----:B------:R0:W0:Y:S01]  /*02b0*/  SYNCS.EXCH.64 URZ, [UR8+0x20], UR4 ;  /* 0x00002004083f75b2 */ /* 0x0000220008000100 */
[----:B------:R0:W0:Y:S01]  /*02c0*/  SYNCS.EXCH.64 URZ, [UR8+0x48], UR6 ;  /* 0x00004806083f75b2 */ /* 0x0000220008000100 */
[----:B------:R-:W-:Y:S01]  /*02d0*/  NOP ;  /* 0x0000000000007918 */ /* 0x000fe20000000000 */
.L_x_2:
[----:B------:R-:W5:Y:S01]  /*02e0*/  SHFL.IDX PT, R0, R0, RZ, 0x1f ;  /* 0x00001fff00007589 */ /* 0x000f6200000e0000 */
[----:B------:R-:W-:Y:S01]  /*02f0*/  ELECT P0, URZ, PT ;  /* 0x00000000003f782f */ /* 0x000fe20003800000 */
[----:B------:R-:W1:Y:S01]  /*0300*/  LDC R2, c[0x0][0x65c] ;  /* 0x00019700ff027b82 */ /* 0x000e620000000800 */
[----:B------:R-:W-:Y:S01]  /*0310*/  SHF.R.S32.HI R6, RZ, 0x1f, R5 ;  /* 0x0000001fff067819 */ /* 0x000fe20000011405 */
[----:B------:R-:W2:Y:S01]  /*0320*/  S2R R3, SR_CTAID.Y ;  /* 0x0000000000037919 */ /* 0x000ea20000002600 */
[----:B0-----:R-:W-:Y:S01]  /*0330*/  UMOV UR4, 0x20 ;  /* 0x0000002000047882 */ /* 0x001fe20000000000 */
[----:B------:R-:W-:Y:S01]  /*0340*/  ISETP.NE.AND P2, PT, R8, RZ, PT ;  /* 0x000000ff0800720c */ /* 0x000fe20003f45270 */
[----:B------:R-:W-:Y:S01]  /*0350*/  NOP ;  /* 0x0000000000007918 */ /* 0x000fe20000000000 */
[----:B------:R-:W0:Y:S01]  /*0360*/  S2R R4, SR_CTAID.X ;  /* 0x0000000000047919 */ /* 0x000e220000002500 */
[----:B------:R-:W-:Y:S01]  /*0370*/  LEA.HI R6, R6, R5, RZ, 0x2 ;  /* 0x0000000506067211 */ /* 0x000fe200078f10ff */
[----:B------:R-:W-:Y:S01]  /*0380*/  NOP ;  /* 0x0000000000007918 */ /* 0x000fe20000000000 */
[----:B-----5:R-:W-:-:S02]  /*0390*/  ISETP.NE.OR P0, PT, R0, RZ, !P0 ;  /* 0x000000ff0000720c */ /* 0x020fc40004705670 */
[----:B-1----:R-:W-:-:S04]  /*03a0*/  ISETP.NE.AND P3, PT, R2, 0x1, PT ;  /* 0x000000010200780c */ /* 0x002fc80003f65270 */
[----:B------:R-:W-:Y:S02]  /*03b0*/  P2R R0, PR, RZ, 0x8 ;  /* 0x00000008ff007803 */ /* 0x000fe40000000000 */
[----:B------:R-:W-:-:S05]  /*03c0*/  LOP3.LUT R0, R6, 0xfffffffc, RZ, 0xc0, !PT ;  /* 0xfffffffc06007812 */ /* 0x000fca00078ec0ff */
[----:B------:R-:W-:Y:S01]  /*03d0*/  VOTEU.ALL UP0, P0 ;  /* 0x00000000003f7886 */ /* 0x000fe20000000000 */
[----:B------:R-:W-:Y:S01]  /*03e0*/  IMAD.IADD R0, R5, 0x1, -R0 ;  /* 0x0000000105007824 */ /* 0x000fe200078e0a00 */
[----:B------:R-:W0:Y:S01]  /*03f0*/  @P3 LDC R17, c[0x0][0x10] ;  /* 0x00000400ff113b82 */ /* 0x000e220000000800 */
[----:B------:R-:W-:Y:S01]  /*0400*/  VOTEU.ALL UP1, P0 ;  /* 0x00000000003f7886 */ /* 0x000fe20000020000 */
[----:B--2---:R-:W-:Y:S01]  /*0410*/  @P3 IMAD.MOV.U32 R6, RZ, RZ, R3 ;  /* 0x000000ffff063224 */ /* 0x004fe200078e0003 */
[----:B------:R-:W-:Y:S01]  /*0420*/  @!UP0 UMOV UR6, 0x400 ;  /* 0x0000040000068882 */ /* 0x000fe20000000000 */
[----:B------:R-:W-:-:S04]  /*0430*/  @!UP0 UIADD3 UR4, -UR4, 0x100000, URZ ;  /* 0x0010000004048890 */ /* 0x000fc8000fffe13f */
[----:B------:R-:W-:Y:S02]  /*0440*/  @!UP0 USHF.L.U32 UR5, UR4, 0xb, URZ ;  /* 0x0000000b04058899 */ /* 0x000fe4000800063f */
[----:B------:R-:W-:Y:S01]  /*0450*/  @!UP0 USHF.L.U32 UR4, UR4, 0x1, URZ ;  /* 0x0000000104048899 */ /* 0x000fe2000800063f */
[----:B------:R-:W-:Y:S02]  /*0460*/  @P3 IMAD.MOV.U32 R7, RZ, RZ, RZ ;  /* 0x000000ffff073224 */ /* 0x000fe400078e00ff */
[----:B------:R-:W-:Y:S01]  /*0470*/  IMAD.MOV.U32 R5, RZ, RZ, RZ ;  /* 0x000000ffff057224 */ /* 0x000fe200078e00ff */
[----:B------:R-:W1:Y:S01]  /*0480*/  @!UP0 S2UR UR7, SR_CgaCtaId ;  /* 0x00000000000789c3 */ /* 0x000e620000008800 */
[----:B------:R-:W-:-:S07]  /*0490*/  @P3 IMAD.MOV.U32 R11, RZ, RZ, RZ ;  /* 0x000000ffff0b3224 */ /* 0x000fce00078e00ff */
[----:B------:R-:W2:Y:S01]  /*04a0*/  @!P3 LDC R9, c[0x0][0xc] ;  /* 0x00000300ff09bb82 */ /* 0x000ea20000000800 */
[----:B0-----:R-:W-:-:S04]  /*04b0*/  @P3 IMAD.WIDE.U32 R16, R4, R17, R6 ;  /* 0x0000001104103225 */ /* 0x001fc800078e0006 */
[----:B------:R-:W-:Y:S01]  /*04c0*/  @P3 IMAD.IADD R17, R17, 0x1, R11 ;  /* 0x0000000111113824 */ /* 0x000fe200078e020b */
[----:B-1----:R-:W-:Y:S01]  /*04d0*/  @!UP0 ULEA UR6, UR7, UR6, 0x18 ;  /* 0x0000000607068291 */ /* 0x002fe2000f8ec03f */
[----:B------:R-:W-:Y:S01]  /*04e0*/  VOTEU.ALL UP0, P0 ;  /* 0x00000000003f7886 */ /* 0x000fe20000000000 */
[----:B------:R-:W-:-:S04]  /*04f0*/  ISETP.NE.AND P0, PT, R0, 0x3, PT ;  /* 0x000000030000780c */ /* 0x000fc80003f05270 */
[----:B------:R-:W-:Y:S01]  /*0500*/  ISETP.EQ.OR P0, PT, R0, RZ, !P0 ;  /* 0x000000ff0000720c */ /* 0x000fe20004702670 */
[----:B--2---:R-:W-:-:S03]  /*0510*/  @!P3 IMAD.WIDE.U32 R6, R9, R3, R4 ;  /* 0x000000030906b225 */ /* 0x004fc600078e0004 */
[C---:B------:R-:W-:Y:S01]  /*0520*/  ISETP.EQ.AND P0, PT, R8.reuse, RZ, P0 ;  /* 0x000000ff0800720c */ /* 0x040fe20000702270 */
[----:B------:R-:W-:Y:S01]  /*0530*/  VIADD R8, R8, 0xffffffff ;  /* 0xffffffff08087836 */ /* 0x000fe20000000000 */
[----:B------:R-:W0:Y:S02]  /*0540*/  FENCE.VIEW.ASYNC.S ;  /* 0x00000000000073c6 */ /* 0x000e240000000000 */
[----:B0-----:R0:W3:Y:S01]  /*0550*/  @!UP0 SYNCS.EXCH.64 URZ, [UR6+0x60], UR4 ;  /* 0x00006004063f85b2 */ /* 0x0010e20008000100 */
[----:B------:R-:W-:Y:S01]  /*0560*/  @!P3 IMAD.MOV.U32 R16, RZ, RZ, R6 ;  /* 0x000000ffff10b224 */ /* 0x000fe200078e0006 */
[----:B------:R-:W-:Y:S01]  /*0570*/  SEL R19, RZ, 0x1, !P0 ;  /* 0x00000001ff137807 */ /* 0x000fe20004000000 */
[----:B------:R-:W-:Y:S01]  /*0580*/  @!P3 IMAD.MOV.U32 R17, RZ, RZ, R7 ;  /* 0x000000ffff11b224 */ /* 0x000fe200078e0007 */
[----:B------:R-:W-:-:S04]  /*0590*/  ISETP.GE.U32.AND P1, PT, R8, 0x2, PT ;  /* 0x000000020800780c */ /* 0x000fc80003f26070 */
[----:B------:R-:W-:Y:S01]  /*05a0*/  SEL R19, R19, 0x2, P1 ;  /* 0x0000000213137807 */ /* 0x000fe20000800000 */
[----:B------:R0:W3:Y:S01]  /*05b0*/  @!UP1 SYNCS.EXCH.64 URZ, [UR6+0x68], UR4 ;  /* 0x00006804063f95b2 */ /* 0x0000e20008000100 */
[----:B------:R-:W-:Y:S01]  /*05c0*/  NOP ;  /* 0x0000000000007918 */ /* 0x000fe20000000000 */
[----:B---34-:R-:W-:Y:S06]  /*05d0*/  BAR.SYNC.DEFER_BLOCKING 0x0 ;  /* 0x0000000000007b1d */ /* 0x018fec0000010000 */
[----:B------:R-:W-:Y:S05]  /*05e0*/  @!P2 BRA `(.L_x_3) ;  /* 0x000000a000e0a947 */ /* 0x000fea0003800000 */
[----:B------:R-:W-:-:S13]  /*05f0*/  ISETP.GT.U32.AND P0, PT, R8, 0x1, PT ;  /* 0x000000010800780c */ /* 0x000fda0003f04070 */
[----:B0-----:R-:W-:Y:S05]  /*0600*/  @P0 EXIT ;  /* 0x000000000000094d */ /* 0x001fea0003800000 */
[----:B------:R-:W-:Y:S01]  /*0610*/  ULDC.64 UR4, c[0x0][0x650] ;  /* 0x0001940000047ab9 */ /* 0x000fe20000000a00 */
[----:B------:R-:W-:Y:S01]  /*0620*/  PRMT R0, RZ, 0x7610, R0 ;  /* 0x00007610ff007816 */ /* 0x000fe20000000000 */
[----:B------:R-:W-:Y:S01]  /*0630*/  IMAD.MOV.U32 R139, RZ, RZ, -0x1 ;  /* 0xffffffffff8b7424 */ /* 0x000fe200078e00ff */
[----:B------:R-:W-:Y:S01]  /*0640*/  ISETP.GE.U32.AND P0, PT, R16, UR4, PT ;  /* 0x0000000410007c0c */ /* 0x000fe2000bf06070 */
[----:B------:R-:W-:Y:S02]  /*0650*/  IMAD.MOV.U32 R140, RZ, RZ, -0x1 ;  /* 0xffffffffff8c7424 */ /* 0x000fe400078e00ff */
[----:B------:R-:W-:Y:S01]  /*0660*/  IMAD.MOV.U32 R137, RZ, RZ, -0x1 ;  /* 0xffffffffff897424 */ /* 0x000fe200078e00ff */
[----:B------:R-:W-:-:S13]  /*0670*/  ISETP.GE.U32.AND.EX P0, PT, R17, UR5, PT, P0 ;  /* 0x0000000511007c0c */ /* 0x000fda000bf06100 */
[----:B------:R-:W-:Y:S05]  /*0680*/  @P0 BRA `(.L_x_4) ;  /* 0x0000000400540947 */ /* 0x000fea0003800000 */
[----:B------:R-:W0:Y:S01]  /*0690*/  LDC.64 R14, c[0x0][0x628] ;  /* 0x00018a00ff0e7b82 */ /* 0x000e220000000a00 */
[----:B------:R-:W-:Y:S02]  /*06a0*/  IMAD.MOV.U32 R6, RZ, RZ, R16 ;  /* 0x000000ffff067224 */ /* 0x000fe400078e0010 */
[----:B------:R-:W-:-:S05]  /*06b0*/  IMAD.MOV.U32 R7, RZ, RZ, R17 ;  /* 0x000000ffff077224 */ /* 0x000fca00078e0011 */
[----:B------:R-:W1:Y:S08]  /*06c0*/  LDC R0, c[0x0][0x630] ;  /* 0x00018c00ff007b82 */ /* 0x000e700000000800 */
[----:B------:R-:W2:Y:S01]  /*06d0*/  LDC.64 R20, c[0x0][0x620] ;  /* 0x00018800ff147b82 */ /* 0x000ea20000000a00 */
[----:B0-----:R-:W-:-:S04]  /*06e0*/  ISETP.NE.U32.AND P0, PT, R14, RZ, PT ;  /* 0x000000ff0e00720c */ /* 0x001fc80003f05070 */
[----:B------:R-:W-:-:S13]  /*06f0*/  ISETP.NE.AND.EX P0, PT, R15, RZ, PT, P0 ;  /* 0x000000ff0f00720c */ /* 0x000fda0003f05300 */
[----:B-12---:R-:W-:Y:S05]  /*0700*/  @!P0 BRA `(.L_x_5) ;  /* 0x0000000000288947 */ /* 0x006fea0003800000 */
[----:B------:R-:W0:Y:S02]  /*0710*/  LDC R11, c[0x0][0x634] ;  /* 0x00018d00ff0b7b82 */ /* 0x000e240000000800 */
[----:B0-----:R-:W-:-:S05]  /*0720*/  IADD3 R11, P0, R16, R11, RZ ;  /* 0x0000000b100b7210 */ /* 0x001fca0007f1e0ff */
[----:B------:R-:W-:-:S04]  /*0730*/  IMAD.X R13, RZ, RZ, R17, P0 ;  /* 0x000000ffff0d7224 */ /* 0x000fc800000e0611 */
[----:B------:R-:W-:-:S04]  /*0740*/  IMAD.WIDE.U32 R6, R13, R14, RZ ;  /* 0x0000000e0d067225 */ /* 0x000fc800078e00ff */
[----:B------:R-:W-:-:S04]  /*0750*/  IMAD.WIDE.U32 R8, P0, R11, R15, R6 ;  /* 0x0000000f0b087225 */ /* 0x000fc80007800006 */
[----:B------:R-:W-:-:S04]  /*0760*/  IMAD.WIDE.U32 R6, R11, R14, RZ ;  /* 0x0000000e0b067225 */ /* 0x000fc800078e00ff */
[----:B------:R-:W-:Y:S01]  /*0770*/  IMAD.X R11, RZ, RZ, RZ, P0 ;  /* 0x000000ffff0b7224 */ /* 0x000fe200000e06ff */
[----:B------:R-:W-:Y:S01]  /*0780*/  IADD3 RZ, P0, R7, R8, RZ ;  /* 0x0000000807ff7210 */ /* 0x000fe20007f1e0ff */
[----:B------:R-:W-:-:S04]  /*0790*/  IMAD.MOV.U32 R10, RZ, RZ, R9 ;  /* 0x000000ffff0a7224 */ /* 0x000fc800078e0009 */
[----:B------:R-:W-:-:S08]  /*07a0*/  IMAD.WIDE.U32.X R6, R13, R15, R10, P0 ;  /* 0x0000000f0d067225 */ /* 0x000fd000000e040a */
.L_x_5:
[-CC-:B------:R-:W-:Y:S01]  /*07b0*/  SHF.R.U64 R137, R6, R0.reuse, R7.reuse ;  /* 0x0000000006897219 */ /* 0x180fe20000001207 */
[----:B------:R-:W0:Y:S01]  /*07c0*/  LDC R10, c[0x0][0x618] ;  /* 0x00018600ff0a7b82 */ /* 0x000e220000000800 */
[----:B------:R-:W-:Y:S01]  /*07d0*/  SHF.R.U32.HI R5, RZ, R0, R7 ;  /* 0x00000000ff057219 */ /* 0x000fe20000011607 */
[----:B------:R-:W-:Y:S01]  /*07e0*/  ULDC UR4, c[0x0][0x150] ;  /* 0x0000540000047ab9 */ /* 0x000fe20000000800 */
[----:B------:R-:W-:Y:S02]  /*07f0*/  IADD3 R9, P0, RZ, -R137, RZ ;  /* 0x80000089ff097210 */ /* 0x000fe40007f1e0ff */
[----:B------:R-:W-:-:S03]  /*0800*/  I2FP.F32.U32 R0, R4 ;  /* 0x0000000400007245 */ /* 0x000fc60000201000 */
[----:B------:R-:W1:Y:S01]  /*0810*/  LDC.64 R28, c[0x0][0x640] ;  /* 0x00019000ff1c7b82 */ /* 0x000e620000000a00 */
[----:B------:R-:W-:Y:S02]  /*0820*/  IMAD.X R11, RZ, RZ, ~R5, P0 ;  /* 0x000000ffff0b7224 */ /* 0x000fe400000e0e05 */
[----:B------:R-:W-:Y:S01]  /*0830*/  FMUL R0, R0, UR4 ;  /* 0x0000000400007c20 */ /* 0x000fe20008400000 */
[----:B------:R-:W-:Y:S01]  /*0840*/  IMAD.WIDE.U32 R6, R9, R20, R16 ;  /* 0x0000001409067225 */ /* 0x000fe200078e0010 */
[----:B------:R-:W-:-:S03]  /*0850*/  ULDC UR4, c[0x0][0x154] ;  /* 0x0000550000047ab9 */ /* 0x000fc60000000800 */
[----:B------:R-:W-:Y:S01]  /*0860*/  IMAD R8, R11, R20, RZ ;  /* 0x000000140b087224 */ /* 0x000fe200078e02ff */
[----:B------:R-:W2:Y:S01]  /*0870*/  LDC R5, c[0x0][0x144] ;  /* 0x00005100ff057b82 */ /* 0x000ea20000000800 */
[----:B------:R-:W3:Y:S02]  /*0880*/  F2I.U32.TRUNC.NTZ R0, R0 ;  /* 0x0000000000007305 */ /* 0x000ee4000020f000 */
[----:B------:R-:W-:-:S04]  /*0890*/  IMAD R9, R9, R21, R8 ;  /* 0x0000001509097224 */ /* 0x000fc800078e0208 */
[----:B------:R-:W-:Y:S01]  /*08a0*/  IMAD.IADD R7, R7, 0x1, R9 ;  /* 0x0000000107077824 */ /* 0x000fe200078e0209 */
[----:B------:R-:W4:Y:S01]  /*08b0*/  LDC R12, c[0x0][0x608] ;  /* 0x00018200ff0c7b82 */ /* 0x000f220000000800 */
[----:B------:R-:W-:-:S03]  /*08c0*/  IMAD.MOV.U32 R9, RZ, RZ, -0x1 ;  /* 0xffffffffff097424 */ /* 0x000fc600078e00ff */
[-CC-:B0-----:R-:W-:Y:S02]  /*08d0*/  SHF.R.U64 R20, R6, R10.reuse, R7.reuse ;  /* 0x0000000a06147219 */ /* 0x181fe40000001207 */
[----:B------:R-:W-:Y:S02]  /*08e0*/  I2FP.F32.U32 R6, R3 ;  /* 0x0000000300067245 */ /* 0x000fe40000201000 */
[----:B------:R-:W0:Y:S01]  /*08f0*/  LDC R26, c[0x0][0x658] ;  /* 0x00019600ff1a7b82 */ /* 0x000e220000000800 */
[----:B-1----:R-:W-:Y:S01]  /*0900*/  ISETP.NE.U32.AND P0, PT, R28, RZ, PT ;  /* 0x000000ff1c00720c */ /* 0x002fe20003f05070 */
[----:B---3--:R-:W-:Y:S01]  /*0910*/  IMAD.MOV R8, RZ, RZ, -R0 ;  /* 0x000000ffff087224 */ /* 0x008fe200078e0a00 */
[----:B------:R-:W-:Y:S01]  /*0920*/  SHF.R.U32.HI R7, RZ, R10, R7 ;  /* 0x0000000aff077219 */ /* 0x000fe20000011607 */
[----:B------:R-:W-:Y:S01]  /*0930*/  FMUL R6, R6, UR4 ;  /* 0x0000000406067c20 */ /* 0x000fe20008400000 */
[----:B------:R-:W-:-:S03]  /*0940*/  ISETP.NE.AND.EX P0, PT, R29, RZ, PT, P0 ;  /* 0x000000ff1d00720c */ /* 0x000fc60003f05300 */
[----:B------:R-:W1:Y:S01]  /*0950*/  LDC R14, c[0x0][0x148] ;  /* 0x00005200ff0e7b82 */ /* 0x000e620000000800 */
[----:B--2---:R-:W-:-:S07]  /*0960*/  IMAD R0, R5, R8, R4 ;  /* 0x0000000805007224 */ /* 0x004fce00078e0204 */
[----:B------:R-:W2:Y:S01]  /*0970*/  LDC R24, c[0x0][0x600] ;  /* 0x00018000ff187b82 */ /* 0x000ea20000000800 */
[-CC-:B----4-:R-:W-:Y:S02]  /*0980*/  SHF.R.U64 R30, R20, R12.reuse, R7.reuse ;  /* 0x0000000c141e7219 */ /* 0x190fe40000001207 */
[----:B------:R-:W-:Y:S01]  /*0990*/  SHF.R.U32.HI R5, RZ, R12, R7 ;  /* 0x0000000cff057219 */ /* 0x000fe20000011607 */
[----:B------:R-:W-:Y:S01]  /*09a0*/  IMAD.MOV.U32 R7, RZ, RZ, 0x1 ;  /* 0x00000001ff077424 */ /* 0x000fe200078e00ff */
[----:B------:R3:W4:Y:S03]  /*09b0*/  F2I.U32.TRUNC.NTZ R12, R6 ;  /* 0x00000006000c7305 */ /* 0x000726000020f000 */
[----:B------:R-:W1:Y:S01]  /*09c0*/  LDC R15, c[0x0][0x648] ;  /* 0x00019200ff0f7b82 */ /* 0x000e620000000800 */
[-C--:B0-----:R-:W-:Y:S02]  /*09d0*/  SHF.L.U32 R4, R9, R26.reuse, RZ ;  /* 0x0000001a09047219 */ /* 0x081fe400000006ff */
[----:B------:R-:W-:-:S02]  /*09e0*/  SHF.R.U64 R32, R30, R26, R5 ;  /* 0x0000001a1e207219 */ /* 0x000fc40000001205 */
[----:B------:R-:W-:Y:S02]  /*09f0*/  LOP3.LUT R11, RZ, R4, RZ, 0x33, !PT ;  /* 0x00000004ff0b7212 */ /* 0x000fe400078e33ff */
[-C--:B------:R-:W-:Y:S01]  /*0a00*/  SHF.R.U32.HI R5, RZ, R26.reuse, R5 ;  /* 0x0000001aff057219 */ /* 0x080fe20000011605 */
[----:B------:R-:W0:Y:S01]  /*0a10*/  LDC R21, c[0x0][0x638] ;  /* 0x00018e00ff157b82 */ /* 0x000e220000000800 */
[----:B------:R-:W-:Y:S01]  /*0a20*/  SHF.L.U32 R10, R7, R26, RZ ;  /* 0x0000001a070a7219 */ /* 0x000fe200000006ff */
[----:B------:R-:W-:-:S06]  /*0a30*/  IMAD.MOV.U32 R4, RZ, RZ, R32 ;  /* 0x000000ffff047224 */ /* 0x000fcc00078e0020 */
[----:B------:R-:W0:Y:S01]  /*0a40*/  LDC R139, c[0x0][0x610] ;  /* 0x00018400ff8b7b82 */ /* 0x000e220000000800 */
[----:B---34-:R-:W-:Y:S05]  /*0a50*/  @!P0 BRA `(.L_x_6) ;  /* 0x0000000000288947 */ /* 0x018fea0003800000 */
[----:B------:R-:W3:Y:S02]  /*0a60*/  LDC R9, c[0x0][0x64c] ;  /* 0x00019300ff097b82 */ /* 0x000ee40000000800 */
[----:B---3--:R-:W-:-:S05]  /*0a70*/  IADD3 R9, P0, R32, R9, RZ ;  /* 0x0000000920097210 */ /* 0x008fca0007f1e0ff */
        /* <DEDUP_REMOVED lines=8> */
.L_x_6:
[----:B-1----:R-:W-:Y:S01]  /*0b00*/  SHF.R.U64 R4, R4, R15, R5 ;  /* 0x0000000f04047219 */ /* 0x002fe20000001205 */
[----:B--2---:R-:W-:Y:S01]  /*0b10*/  VIADD R5, R24, 0xffffffff ;  /* 0xffffffff18057836 */ /* 0x004fe20000000000 */
[----:B------:R-:W-:Y:S01]  /*0b20*/  LOP3.LUT R11, R30, R11, RZ, 0xc0, !PT ;  /* 0x0000000b1e0b7212 */ /* 0x000fe200078ec0ff */
[----:B------:R-:W-:Y:S02]  /*0b30*/  IMAD.MOV R12, RZ, RZ, -R12 ;  /* 0x000000ffff0c7224 */ /* 0x000fe400078e0a0c */
[----:B------:R-:W-:Y:S02]  /*0b40*/  IMAD.MOV R6, RZ, RZ, -R4 ;  /* 0x000000ffff067224 */ /* 0x000fe400078e0a04 */
[----:B------:R-:W-:Y:S01]  /*0b50*/  IMAD R11, R10, R4, R11 ;  /* 0x000000040a0b7224 */ /* 0x000fe200078e020b */
[----:B------:R-:W-:Y:S01]  /*0b60*/  LOP3.LUT R4, R20, R5, RZ, 0xc0, !PT ;  /* 0x0000000514047212 */ /* 0x000fe200078ec0ff */
[----:B------:R-:W-:Y:S02]  /*0b70*/  @P3 IMAD R0, R14, R12, R3 ;  /* 0x0000000c0e003224 */ /* 0x000fe400078e0203 */
[----:B0-----:R-:W-:-:S02]  /*0b80*/  IMAD R3, R6, R21, R32 ;  /* 0x0000001506037224 */ /* 0x001fc400078e0220 */
[----:B------:R-:W-:Y:S02]  /*0b90*/  IMAD R139, R11, R139, R0 ;  /* 0x0000008b0b8b7224 */ /* 0x000fe400078e0200 */
[----:B------:R-:W-:Y:S02]  /*0ba0*/  IMAD R4, R3, R24, R4 ;  /* 0x0000001803047224 */ /* 0x000fe400078e0204 */
[----:B------:R-:W-:-:S03]  /*0bb0*/  IMAD.MOV.U32 R0, RZ, RZ, 0x1 ;  /* 0x00000001ff007424 */ /* 0x000fc600078e00ff */
[----:B------:R-:W-:Y:S02]  /*0bc0*/  SEL R140, R4, R139, !P3 ;  /* 0x0000008b048c7207 */ /* 0x000fe40005800000 */
[----:B------:R-:W-:-:S07]  /*0bd0*/  SEL R139, R139, R4, !P3 ;  /* 0x000000048b8b7207 */ /* 0x000fce0005800000 */
.L_x_4:
[----:B------:R-:W-:-:S08]  /*0be0*/  NOP ;  /* 0x0000000000007918 */ /* 0x000fd00000000000 */
[----:B------:R-:W0:Y:S02]  /*0bf0*/  USETMAXREG.TRY_ALLOC.CTAPOOL UP0, 0xe8 ;  /* 0x000000e8000079c8 */ /* 0x000e240008000600 */
[----:B0-----:R-:W-:-:S13]  /*0c00*/  PLOP3.LUT P0, PT, PT, PT, UP0, 0x80, 0x0 ;  /* 0x000000000000781c */ /* 0x001fda0003f0f008 */
[----:B------:R-:W-:Y:S05]  /*0c10*/  @!P0 BRA `(.L_x_4) ;  /* 0xfffffffc00f08947 */ /* 0x000fea000383ffff */
[----:B------:R-:W-:Y:S01]  /*0c20*/  ULDC.64 UR4, c[0x0][0x598] ;  /* 0x0001660000047ab9 */ /* 0x000fe20000000a00 */
[----:B------:R-:W-:Y:S01]  /*0c30*/  ULDC.64 UR36, c[0x0][0x208] ;  /* 0x0000820000247ab9 */ /* 0x000fe20000000a00 */
[----:B------:R-:W-:-:S04]  /*0c40*/  ISETP.NE.U32.AND P0, PT, RZ, UR4, PT ;  /* 0x00000004ff007c0c */ /* 0x000fc8000bf05070 */
[----:B------:R-:W-:-:S13]  /*0c50*/  ISETP.NE.AND.EX P0, PT, RZ, UR5, PT, P0 ;  /* 0x00000005ff007c0c */ /* 0x000fda000bf05300 */
[----:B------:R-:W-:Y:S05]  /*0c60*/  @!P0 BRA `(.L_x_7) ;  /* 0x00000000001c8947 */ /* 0x000fea0003800000 */
[----:B------:R-:W0:Y:S02]  /*0c70*/  LDC.64 R4, c[0x0][0x598] ;  /* 0x00016600ff047b82 */ /* 0x000e240000000a00 */
[----:B0-----:R-:W2:Y:S02]  /*0c80*/  LDG.E.64 R4, desc[UR36][R4.64] ;  /* 0x0000002404047981 */ /* 0x001ea4000c1e1b00 */
[----:B--2---:R-:W-:-:S04]  /*0c90*/  ISETP.NE.U32.AND P0, PT, R4, RZ, PT ;  /* 0x000000ff0400720c */ /* 0x004fc80003f05070 */
[----:B------:R-:W-:-:S13]  /*0ca0*/  ISETP.NE.AND.EX P0, PT, R5, RZ, PT, P0 ;  /* 0x000000ff0500720c */ /* 0x000fda0003f05300 */
[----:B------:R-:W-:Y:S05]  /*0cb0*/  @!P0 BRA `(.L_x_7) ;  /* 0x0000000000088947 */ /* 0x000fea0003800000 */
[----:B------:R0:W5:Y:S01]  /*0cc0*/  LD.E R23, desc[UR36][R4.64] ;  /* 0x0000002404177980 */ /* 0x000162000c101900 */
[----:B------:R-:W-:Y:S05]  /*0cd0*/  BRA `(.L_x_8) ;  /* 0x0000000000247947 */ /* 0x000fea0003800000 */
.L_x_7:
[----:B------:R-:W-:Y:S02]  /*0ce0*/  ULDC.64 UR4, c[0x0][0x588] ;  /* 0x0001620000047ab9 */ /* 0x000fe40000000a00 */
[----:B------:R-:W-:-:S04]  /*0cf0*/  ISETP.NE.U32.AND P0, PT, RZ, UR4, PT ;  /* 0x00000004ff007c0c */ /* 0x000fc8000bf05070 */
[----:B------:R-:W-:-:S13]  /*0d00*/  ISETP.NE.AND.EX P0, PT, RZ, UR5, PT, P0 ;  /* 0x00000005ff007c0c */ /* 0x000fda000bf05300 */
[----:B------:R-:W-:Y:S05]  /*0d10*/  @!P0 BRA `(.L_x_9) ;  /* 0x00000000000c8947 */ /* 0x000fea0003800000 */
[----:B------:R-:W0:Y:S02]  /*0d20*/  LDC.64 R4, c[0x0][0x588] ;  /* 0x00016200ff047b82 */ /* 0x000e240000000a00 */
[----:B0-----:R1:W5:Y:S01]  /*0d30*/  LDG.E R23, desc[UR36][R4.64] ;  /* 0x0000002404177981 */ /* 0x001362000c1e1900 */
[----:B------:R-:W-:Y:S05]  /*0d40*/  BRA `(.L_x_8) ;  /* 0x0000000000087947 */ /* 0x000fea0003800000 */
.L_x_9:
[----:B------:R-:W-:Y:S02]  /*0d50*/  ULDC UR4, c[0x0][0x580] ;  /* 0x0001600000047ab9 */ /* 0x000fe40000000800 */
[----:B------:R-:W-:-:S07]  /*0d60*/  IMAD.U32 R23, RZ, RZ, UR4 ;  /* 0x00000004ff177e24 */ /* 0x000fce000f8e00ff */
.L_x_8:
[----:B------:R-:W-:Y:S02]  /*0d70*/  ULDC.64 UR4, c[0x0][0x5a0] ;  /* 0x0001680000047ab9 */ /* 0x000fe40000000a00 */
[----:B------:R-:W-:-:S04]  /*0d80*/  ISETP.NE.U32.AND P0, PT, RZ, UR4, PT ;  /* 0x00000004ff007c0c */ /* 0x000fc8000bf05070 */
[----:B------:R-:W-:-:S13]  /*0d90*/  ISETP.NE.AND.EX P0, PT, RZ, UR5, PT, P0 ;  /* 0x00000005ff007c0c */ /* 0x000fda000bf05300 */
[----:B------:R-:W-:Y:S05]  /*0da0*/  @!P0 BRA `(.L_x_10) ;  /* 0x00000000001c8947 */ /* 0x000fea0003800000 */
[----:B01----:R-:W0:Y:S02]  /*0db0*/  LDC.64 R4, c[0x0][0x5a0] ;  /* 0x00016800ff047b82 */ /* 0x003e240000000a00 */
[----:B0-----:R-:W2:Y:S02]  /*0dc0*/  LDG.E.64 R4, desc[UR36][R4.64] ;  /* 0x0000002404047981 */ /* 0x001ea4000c1e1b00 */
[----:B--2---:R-:W-:-:S04]  /*0dd0*/  ISETP.NE.U32.AND P0, PT, R4, RZ, PT ;  /* 0x000000ff0400720c */ /* 0x004fc80003f05070 */
[----:B------:R-:W-:-:S13]  /*0de0*/  ISETP.NE.AND.EX P0, PT, R5, RZ, PT, P0 ;  /* 0x000000ff0500720c */ /* 0x000fda0003f05300 */
[----:B------:R-:W-:Y:S05]  /*0df0*/  @!P0 BRA `(.L_x_10) ;  /* 0x0000000000088947 */ /* 0x000fea0003800000 */
[----:B------:R0:W5:Y:S01]  /*0e00*/  LD.E R136, desc[UR36][R4.64] ;  /* 0x0000002404887980 */ /* 0x000162000c101900 */
[----:B------:R-:W-:Y:S05]  /*0e10*/  BRA `(.L_x_11) ;  /* 0x0000000000247947 */ /* 0x000fea0003800000 */
.L_x_10:
[----:B------:R-:W-:Y:S02]  /*0e20*/  ULDC.64 UR4, c[0x0][0x590] ;  /* 0x0001640000047ab9 */ /* 0x000fe40000000a00 */
[----:B------:R-:W-:-:S04]  /*0e30*/  ISETP.NE.U32.AND P0, PT, RZ, UR4, PT ;  /* 0x00000004ff007c0c */ /* 0x000fc8000bf05070 */
[----:B------:R-:W-:-:S13]  /*0e40*/  ISETP.NE.AND.EX P0, PT, RZ, UR5, PT, P0 ;  /* 0x00000005ff007c0c */ /* 0x000fda000bf05300 */
[----:B------:R-:W-:Y:S05]  /*0e50*/  @!P0 BRA `(.L_x_12) ;  /* 0x00000000000c8947 */ /* 0x000fea0003800000 */
[----:B01----:R-:W0:Y:S02]  /*0e60*/  LDC.64 R4, c[0x0][0x590] ;  /* 0x00016400ff047b82 */ /* 0x003e240000000a00 */
[----:B0-----:R1:W5:Y:S01]  /*0e70*/  LDG.E R136, desc[UR36][R4.64] ;  /* 0x0000002404887981 */ /* 0x001362000c1e1900 */
[----:B------:R-:W-:Y:S05]  /*0e80*/  BRA `(.L_x_11) ;  /* 0x0000000000087947 */ /* 0x000fea0003800000 */
.L_x_12:
[----:B------:R-:W-:Y:S02]  /*0e90*/  ULDC UR4, c[0x0][0x584] ;  /* 0x0001610000047ab9 */ /* 0x000fe40000000800 */
[----:B------:R-:W-:-:S07]  /*0ea0*/  IMAD.U32 R136, RZ, RZ, UR4 ;  /* 0x00000004ff887e24 */ /* 0x000fce000f8e00ff */
.L_x_11:
[----:B------:R-:W-:-:S13]  /*0eb0*/  LOP3.LUT P0, RZ, R0, 0xff, RZ, 0xc0, !PT ;  /* 0x000000ff00ff7812 */ /* 0x000fda000780c0ff */
[----:B------:R-:W-:Y:S05]  /*0ec0*/  @!P0 EXIT ;  /* 0x000000000000894d */ /* 0x000fea0003800000 */
[----:B------:R-:W-:Y:S01]  /*0ed0*/  ULDC UR4, c[0x0][0x28c] ;  /* 0x0000a30000047ab9 */ /* 0x000fe20000000800 */
[----:B------:R-:W-:Y:S01]  /*0ee0*/  LOP3.LUT R138, R19, 0x1, RZ, 0xfc, !PT ;  /* 0x00000001138a7812 */ /* 0x000fe200078efcff */
[----:B------:R-:W-:Y:S01]  /*0ef0*/  UIADD3 UR4, UR4, 0x3f, URZ ;  /* 0x0000003f04047890 */ /* 0x000fe2000fffe03f */
[----:B------:R-:W-:Y:S01]  /*0f00*/  UMOV UR38, URZ ;  /* 0x0000003f00267c82 */ /* 0x000fe20008000000 */
[----:B------:R-:W-:Y:S02]  /*0f10*/  UMOV UR39, URZ ;  /* 0x0000003f00277c82 */ /* 0x000fe40008000000 */
[----:B------:R-:W-:-:S04]  /*0f20*/  USHF.R.S32.HI UR5, URZ, 0x1f, UR4 ;  /* 0x0000001f3f057899 */ /* 0x000fc80008011404 */
[----:B------:R-:W-:-:S04]  /*0f30*/  ULEA.HI UR5, UR5, UR4, URZ, 0x6 ;  /* 0x0000000405057291 */ /* 0x000fc8000f8f303f */
[----:B------:R-:W-:-:S12]  /*0f40*/  USHF.R.S32.HI UR40, URZ, 0x6, UR5 ;  /* 0x000000063f287899 */ /* 0x000fd80008011405 */
.L_x_254:
[----:B------:R-:W-:Y:S01]  /*0f50*/  LOP3.LUT R0, R18, 0x80, RZ, 0xc0, !PT ;  /* 0x0000008012007812 */ /* 0x000fe200078ec0ff */
[----:B--2---:R-:W2:Y:S01]  /*0f60*/  S2UR UR6, SR_CgaCtaId ;  /* 0x00000000000679c3 */ /* 0x004ea20000008800 */
[----:B------:R-:W-:Y:S02]  /*0f70*/  UMOV UR41, 0x400 ;  /* 0x0000040000297882 */ /* 0x000fe40000000000 */
[----:B------:R-:W-:-:S06]  /*0f80*/  SHF.R.U32.HI R0, RZ, 0x7, R0 ;  /* 0x00000007ff007819 */ /* 0x000fcc0000011600 */
[----:B---3--:R-:W3:Y:S01]  /*0f90*/  SHFL.IDX PT, R0, R0, RZ, 0x1f ;  /* 0x00001fff00007589 */ /* 0x008ee200000e0000 */
[----:B--2---:R-:W-:Y:S01]  /*0fa0*/  ULEA UR41, UR6, UR41, 0x18 ;  /* 0x0000002906297291 */ /* 0x004fe2000f8ec03f */
[----:B---3--:R-:W-:-:S13]  /*0fb0*/  R2UR UR4, R0 ;  /* 0x00000000000472ca */ /* 0x008fda00000e0000 */
[----:B------:R-:W-:-:S04]  /*0fc0*/  ULEA.HI UR5, UR4, UR4, URZ, 0x1 ;  /* 0x0000000404057291 */ /* 0x000fc8000f8f083f */
[----:B------:R-:W-:-:S04]  /*0fd0*/  ULOP3.LUT UR5, UR5, 0x7fffe, URZ, 0xc0, !UPT ;  /* 0x0007fffe05057892 */ /* 0x000fc8000f8ec03f */
[----:B------:R-:W-:-:S03]  /*0fe0*/  UIADD3 UR5, UR4, -UR5, URZ ;  /* 0x8000000504057290 */ /* 0x000fc6000fffe03f */
[----:B------:R-:W-:Y:S01]  /*0ff0*/  ULDC UR4, c[0x0][0x28c] ;  /* 0x0000a30000047ab9 */ /* 0x000fe20000000800 */
[----:B------:R-:W-:Y:S01]  /*1000*/  ULEA UR5, UR5, UR41, 0xd ;  /* 0x0000002905057291 */ /* 0x000fe2000f8e683f */
[----:B------:R-:W-:-:S03]  /*1010*/  ISETP.LT.AND P0, PT, RZ, UR4, PT ;  /* 0x00000004ff007c0c */ /* 0x000fc6000bf01270 */
[----:B------:R-:W-:-:S04]  /*1020*/  UIADD3 UR5, UR5, 0x100, URZ ;  /* 0x0000010005057890 */ /* 0x000fc8000fffe03f */
[----:B------:R-:W-:-:S04]  /*1030*/  USHF.R.U32.HI UR5, URZ, 0x4, UR5 ;  /* 0x000000043f057899 */ /* 0x000fc80008011605 */
[----:B------:R-:W-:Y:S02]  /*1040*/  ULOP3.LUT UR42, UR5, 0x3fff, URZ, 0xc0, !UPT ;  /* 0x00003fff052a7892 */ /* 0x000fe4000f8ec03f */
[----:B-1--4-:R-:W-:Y:S10]  /*1050*/  @P0 BRA `(.L_x_13) ;  /* 0x0000000000400947 */ /* 0x012ff40003800000 */
[----:B------:R-:W-:Y:S01]  /*1060*/  MOV R0, 0x0 ;  /* 0x0000000000007802 */ /* 0x000fe20000000f00 */
[----:B------:R-:W-:Y:S01]  /*1070*/  ULDC.64 UR4, c[0x4][0x68] ;  /* 0x01001a0000047ab9 */ /* 0x000fe20000000a00 */
[----:B------:R-:W-:Y:S01]  /*1080*/  ULDC.64 UR6, c[0x4][0x8] ;  /* 0x0100020000067ab9 */ /* 0x000fe20000000a00 */
[----:B01----:R-:W-:Y:S01]  /*1090*/  IMAD.U32 R4, RZ, RZ, UR4 ;  /* 0x00000004ff047e24 */ /* 0x003fe2000f8e00ff */
[----:B------:R0:W1:Y:S01]  /*10a0*/  LDC.64 R14, c[0x4][R0] ;  /* 0x01000000000e7b82 */ /* 0x0000620000000a00 */
[----:B------:R-:W-:Y:S01]  /*10b0*/  IMAD.U32 R5, RZ, RZ, UR5 ;  /* 0x00000005ff057e24 */ /* 0x000fe2000f8e00ff */
[----:B------:R-:W-:Y:S01]  /*10c0*/  ULDC.64 UR4, c[0x4][0x70] ;  /* 0x01001c0000047ab9 */ /* 0x000fe20000000a00 */
[----:B------:R-:W-:Y:S02]  /*10d0*/  IMAD.U32 R10, RZ, RZ, UR6 ;  /* 0x00000006ff0a7e24 */ /* 0x000fe4000f8e00ff */
[----:B------:R-:W-:Y:S02]  /*10e0*/  IMAD.U32 R6, RZ, RZ, UR4 ;  /* 0x00000004ff067e24 */ /* 0x000fe4000f8e00ff */
[----:B------:R-:W-:-:S02]  /*10f0*/  IMAD.U32 R7, RZ, RZ, UR5 ;  /* 0x00000005ff077e24 */ /* 0x000fc4000f8e00ff */
[----:B------:R-:W-:Y:S02]  /*1100*/  IMAD.U32 R11, RZ, RZ, UR7 ;  /* 0x00000007ff0b7e24 */ /* 0x000fe4000f8e00ff */
[----:B------:R-:W-:Y:S02]  /*1110*/  IMAD.MOV.U32 R8, RZ, RZ, 0x1e1 ;  /* 0x000001e1ff087424 */ /* 0x000fe400078e00ff */
[----:B------:R-:W-:Y:S02]  /*1120*/  IMAD.MOV.U32 R12, RZ, RZ, 0x1 ;  /* 0x00000001ff0c7424 */ /* 0x000fe400078e00ff */
[----:B0-----:R-:W-:-:S07]  /*1130*/  IMAD.MOV.U32 R13, RZ, RZ, RZ ;  /* 0x000000ffff0d7224 */ /* 0x001fce00078e00ff */
[----:B------:R-:W-:-:S07]  /*1140*/  LEPC R20, `(.L_x_13) ;  /* 0x000000001014794e */ /* 0x000fce0000000000 */
[----:B-1---5:R-:W-:Y:S05]  /*1150*/  CALL.ABS.NOINC R14 ;  /* 0x000000000e007343 */ /* 0x022fea0003c00000 */
.L_x_13:
[----:B------:R-:W-:-:S13]  /*1160*/  ISETP.NE.AND P0, PT, R138, 0x3, PT ;  /* 0x000000038a00780c */ /* 0x000fda0003f05270 */
[----:B------:R-:W-:Y:S05]  /*1170*/  @!P0 BRA `(.L_x_14) ;  /* 0x0000000000048947 */ /* 0x000fea0003800000 */
[----:B------:R-:W-:Y:S01]  /*1180*/  BPT.TRAP 0x1 ;  /* 0x000000040000795c */ /* 0x000fe20000300000 */
.L_x_14:
[----:B------:R-:W-:Y:S02]  /*1190*/  IMAD.U32 R3, RZ, RZ, UR39 ;  /* 0x00000027ff037e24 */ /* 0x000fe4000f8e00ff */
[----:B------:R-:W-:-:S03]  /*11a0*/  IMAD.U32 R0, RZ, RZ, UR38 ;  /* 0x00000026ff007e24 */ /* 0x000fc6000f8e00ff */
[----:B------:R-:W-:Y:S02]  /*11b0*/  LEA R3, R3, UR41, 0x3 ;  /* 0x0000002903037c11 */ /* 0x000fe4000f8e18ff */
[----:B------:R-:W-:-:S04]  /*11c0*/  SHF.L.U32 R0, R0, 0x1f, RZ ;  /* 0x0000001f00007819 */ /* 0x000fc800000006ff */
[----:B------:R2:W3:Y:S01]  /*11d0*/  SYNCS.PHASECHK.TRANS64.TRYWAIT P1, [R3+URZ], R0 ;  /* 0x00000000030075a7 */ /* 0x0004e2000802017f */
[----:B------:R-:W-:Y:S05]  /*11e0*/  @!P0 BRA `(.L_x_15) ;  /* 0x0000000000048947 */ /* 0x000fea0003800000 */
[----:B------:R-:W-:Y:S01]  /*11f0*/  BPT.TRAP 0x1 ;  /* 0x000000040000795c */ /* 0x000fe20000300000 */
.L_x_15:
[----:B---3--:R-:W-:Y:S05]  /*1200*/  @P1 BRA `(.L_x_16) ;  /* 0x0000000000081947 */ /* 0x008fea0003800000 */
[----:B------:R-:W3:Y:S02]  /*1210*/  SYNCS.PHASECHK.TRANS64.TRYWAIT P1, [R3+URZ], R0 ;  /* 0x00000000030075a7 */ /* 0x000ee4000802017f */
[----:B---3--:R-:W-:Y:S05]  /*1220*/  @!P1 BRA `(.L_x_17) ;  /* 0x000000ac00809947 */ /* 0x008fea0003800000 */
.L_x_16:
[----:B------:R-:W-:-:S04]  /*1230*/  UISETP.LT.AND UP0, UPT, UR40, 0x1, UPT ;  /* 0x000000012800788c */ /* 0x000fc8000bf01270 */
[----:B------:R-:W-:-:S06]  /*1240*/  USEL UR4, UR40, 0x1, UP0 ;  /* 0x0000000128047887 */ /* 0x000fcc0008000000 */
[----:B--23--:R-:W-:Y:S01]  /*1250*/  IMAD.U32 R0, RZ, RZ, UR4 ;  /* 0x00000004ff007e24 */ /* 0x00cfe2000f8e00ff */
[----:B------:R-:W-:Y:S05]  /*1260*/  WARPSYNC.ALL ;  /* 0x0000000000007948 */ /* 0x000fea0003800000 */
[----:B------:R-:W-:-:S04]  /*1270*/  IADD3 R0, -R0, UR40, RZ ;  /* 0x0000002800007c10 */ /* 0x000fc8000fffe1ff */
[----:B------:R-:W-:Y:S01]  /*1280*/  ISETP.GE.AND P1, PT, R0, 0x1, PT ;  /* 0x000000010000780c */ /* 0x000fe20003f26270 */
[----:B------:R-:W-:Y:S01]  /*1290*/  UIADD3 UR5, UR41, 0x14100, URZ ;  /* 0x0001410029057890 */ /* 0x000fe2000fffe03f */
[----:B------:R-:W-:Y:S01]  /*12a0*/  WARPGROUP.ARRIVE ;  /* 0x00000000000079c5 */ /* 0x000fe20000000000 */
[----:B------:R-:W-:Y:S02]  /*12b0*/  ULOP3.LUT UR4, UR42, 0x10000, URZ, 0xfc, !UPT ;  /* 0x000100002a047892 */ /* 0x000fe4000f8efc3f */
[----:B------:R-:W-:Y:S02]  /*12c0*/  USHF.R.U32.HI UR5, URZ, 0x4, UR5 ;  /* 0x000000043f057899 */ /* 0x000fe40008011605 */
[----:B------:R-:W-:Y:S02]  /*12d0*/  ULEA UR8, UR39, UR4, 0xa ;  /* 0x0000000427087291 */ /* 0x000fe4000f8e503f */
[----:B------:R-:W-:Y:S01]  /*12e0*/  ULOP3.LUT UR5, UR5, 0x3fff, URZ, 0xc0, !UPT ;  /* 0x00003fff05057892 */ /* 0x000fe2000f8ec03f */
[----:B------:R-:W-:Y:S01]  /*12f0*/  UMOV UR9, 0x40000040 ;  /* 0x4000004000097882 */ /* 0x000fe20000000000 */
[----:B------:R-:W-:-:S02]  /*1300*/  UMOV UR11, 0x40000040 ;  /* 0x40000040000b7882 */ /* 0x000fc40000000000 */
[----:B------:R-:W-:Y:S01]  /*1310*/  ULOP3.LUT UR5, UR5, 0x10000, URZ, 0xfc, !UPT ;  /* 0x0001000005057892 */ /* 0x000fe2000f8efc3f */
[----:B------:R-:W-:Y:S01]  /*1320*/  UMOV UR24, UR8 ;  /* 0x0000000800187c82 */ /* 0x000fe20008000000 */
[----:B------:R-:W-:Y:S02]  /*1330*/  UMOV UR25, UR9 ;  /* 0x0000000900197c82 */ /* 0x000fe40008000000 */
[----:B------:R-:W-:Y:S01]  /*1340*/  UIMAD UR6, UR39, 0x700, UR5 ;  /* 0x00000700270678a4 */ /* 0x000fe2000f8e0205 */
[----:B------:R-:W-:Y:S01]  /*1350*/  UMOV UR27, 0x40000040 ;  /* 0x40000040001b7882 */ /* 0x000fe20000000000 */
[----:B------:R-:W-:Y:S02]  /*1360*/  UMOV UR20, UR8 ;  /* 0x0000000800147c82 */ /* 0x000fe40008000000 */
[----:B------:R-:W-:Y:S02]  /*1370*/  UIADD3 UR26, UR6, 0x100, URZ ;  /* 0x00000100061a7890 */ /* 0x000fe4000fffe03f */
[----:B------:R-:W-:-:S02]  /*1380*/  UIADD3 UR22, UR6, 0x200, URZ ;  /* 0x0000020006167890 */ /* 0x000fc4000fffe03f */
[----:B------:R-:W-:Y:S01]  /*1390*/  UMOV UR10, UR6 ;  /* 0x00000006000a7c82 */ /* 0x000fe20008000000 */
[----:B------:R-:W-:Y:S01]  /*13a0*/  UMOV UR21, UR9 ;  /* 0x0000000900157c82 */ /* 0x000fe20008000000 */
[----:B------:R-:W-:Y:S01]  /*13b0*/  HGMMA.64x32x16.F32.BF16 R120, gdesc[UR8], RZ, !UPT, gsb0 ;  /* 0x00600000087879f0 */ /* 0x000fe2000c0018ff */
[----:B------:R-:W-:Y:S01]  /*13c0*/  UMOV UR23, 0x40000040 ;  /* 0x4000004000177882 */ /* 0x000fe20000000000 */
[----:B------:R-:W-:Y:S01]  /*13d0*/  UIADD3 UR18, UR6, 0x300, URZ ;  /* 0x0000030006127890 */ /* 0x000fe2000fffe03f */
[----:B------:R-:W-:Y:S01]  /*13e0*/  UMOV UR16, UR8 ;  /* 0x0000000800107c82 */ /* 0x000fe20008000000 */
[----:B------:R-:W-:Y:S01]  /*13f0*/  UMOV UR17, UR9 ;  /* 0x0000000900117c82 */ /* 0x000fe20008000000 */
[----:B------:R-:W-:Y:S01]  /*1400*/  UMOV UR19, 0x40000040 ;  /* 0x4000004000137882 */ /* 0x000fe20000000000 */
[----:B------:R-:W-:Y:S01]  /*1410*/  UIADD3 UR14, UR6, 0x400, URZ ;  /* 0x00000400060e7890 */ /* 0x000fe2000fffe03f */
[----:B------:R-:W-:Y:S01]  /*1420*/  UMOV UR12, UR8 ;  /* 0x00000008000c7c82 */ /* 0x000fe20008000000 */
[----:B------:R-:W-:Y:S01]  /*1430*/  UMOV UR13, UR9 ;  /* 0x00000009000d7c82 */ /* 0x000fe20008000000 */
[----:B------:R-:W-:Y:S01]  /*1440*/  UMOV UR15, 0x40000040 ;  /* 0x40000040000f7882 */ /* 0x000fe20000000000 */
[----:B------:R-:W-:-:S02]  /*1450*/  UIADD3 UR7, UR6, 0x500, URZ ;  /* 0x0000050006077890 */ /* 0x000fc4000fffe03f */
[----:B------:R-:W-:Y:S01]  /*1460*/  UIADD3 UR10, UR6, 0x600, URZ ;  /* 0x00000600060a7890 */ /* 0x000fe2000fffe03f */
[----:B------:R-:W-:Y:S01]  /*1470*/  UMOV UR11, 0x40000040 ;  /* 0x40000040000b7882 */ /* 0x000fe20000000000 */
[----:B------:R-:W-:Y:S02]  /*1480*/  WARPGROUP.DEPBAR.LE gsb0, 0x0 ;  /* 0x00008000000079c5 */ /* 0x000fe40000010000 */
[----:B------:R-:W-:-:S06]  /*1490*/  WARPGROUP.ARRIVE ;  /* 0x00000000000079c5 */ /* 0x000fcc0000000000 */
[----:B------:R-:W-:Y:S01]  /*14a0*/  HGMMA.64x32x16.F32.BF16 R104, gdesc[UR24], RZ, !UPT, gsb0 ;  /* 0x00600000186879f0 */ /* 0x000fe2000c0018ff */
        /* <DEDUP_REMOVED lines=15> */
[----:B------:R-:W-:Y:S01]  /*15a0*/  UMOV UR12, UR8 ;  /* 0x00000008000c7c82 */ /* 0x000fe20008000000 */
[----:B------:R-:W-:Y:S01]  /*15b0*/  UMOV UR13, UR9 ;  /* 0x00000009000d7c82 */ /* 0x000fe20008000000 */
[----:B------:R-:W-:Y:S01]  /*15c0*/  UMOV UR14, UR7 ;  /* 0x00000007000e7c82 */ /* 0x000fe20008000000 */
[----:B------:R-:W-:Y:S01]  /*15d0*/  UMOV UR15, 0x40000040 ;  /* 0x40000040000f7882 */ /* 0x000fe20000000000 */
[----:B------:R-:W-:Y:S01]  /*15e0*/  UIADD3 UR7, UR6, 0x502, URZ ;  /* 0x0000050206077890 */ /* 0x000fe2000fffe03f */
[----:B------:R-:W-:Y:S02]  /*15f0*/  WARPGROUP.DEPBAR.LE gsb0, 0x0 ;  /* 0x00008000000079c5 */ /* 0x000fe40000010000 */
[----:B------:R-:W-:-:S06]  /*1600*/  WARPGROUP.ARRIVE ;  /* 0x00000000000079c5 */ /* 0x000fcc0000000000 */
[----:B------:R-:W-:Y:S01]  /*1610*/  HGMMA.64x32x16.F32.BF16 R40, gdesc[UR12], RZ, !UPT, gsb0 ;  /* 0x006000000c2879f0 */ /* 0x000fe2000c0018ff */
[----:B------:R-:W-:Y:S01]  /*1620*/  UMOV UR12, UR8 ;  /* 0x00000008000c7c82 */ /* 0x000fe20008000000 */
[----:B------:R-:W-:Y:S01]  /*1630*/  UMOV UR13, UR9 ;  /* 0x00000009000d7c82 */ /* 0x000fe20008000000 */
[----:B------:R-:W-:Y:S01]  /*1640*/  UMOV UR14, UR10 ;  /* 0x0000000a000e7c82 */ /* 0x000fe20008000000 */
[----:B------:R-:W-:Y:S01]  /*1650*/  UMOV UR15, 0x40000040 ;  /* 0x40000040000f7882 */ /* 0x000fe20000000000 */
[----:B------:R-:W-:Y:S02]  /*1660*/  UIADD3 UR9, UR6, 0x602, URZ ;  /* 0x0000060206097890 */ /* 0x000fe4000fffe03f */
[----:B------:R-:W-:Y:S01]  /*1670*/  UIADD3 UR10, UR6, 0x6, URZ ;  /* 0x00000006060a7890 */ /* 0x000fe2000fffe03f */
[----:B------:R-:W-:Y:S02]  /*1680*/  WARPGROUP.DEPBAR.LE gsb0, 0x0 ;  /* 0x00008000000079c5 */ /* 0x000fe40000010000 */
[----:B------:R-:W-:-:S06]  /*1690*/  WARPGROUP.ARRIVE ;  /* 0x00000000000079c5 */ /* 0x000fcc0000000000 */
[----:B------:R-:W-:Y:S01]  /*16a0*/  HGMMA.64x32x16.F32.BF16 R24, gdesc[UR12], RZ, !UPT, gsb0 ;  /* 0x006000000c1879f0 */ /* 0x000fe2000c0018ff */
[----:B------:R-:W-:Y:S02]  /*16b0*/  UIADD3 UR12, UR8, 0x2, URZ ;  /* 0x00000002080c7890 */ /* 0x000fe4000fffe03f */
[----:B------:R-:W-:Y:S01]  /*16c0*/  UIADD3 UR14, UR6, 0x2, URZ ;  /* 0x00000002060e7890 */ /* 0x000fe2000fffe03f */
[----:B------:R-:W-:Y:S01]  /*16d0*/  UMOV UR13, 0x40000040 ;  /* 0x40000040000d7882 */ /* 0x000fe20000000000 */
[----:B------:R-:W-:Y:S01]  /*16e0*/  UMOV UR15, 0x40000040 ;  /* 0x40000040000f7882 */ /* 0x000fe20000000000 */
[----:B------:R-:W-:Y:S02]  /*16f0*/  UMOV UR25, UR13 ;  /* 0x0000000d00197c82 */ /* 0x000fe40008000000 */
[----:B------:R-:W-:Y:S01]  /*1700*/  UMOV UR24, UR12 ;  /* 0x0000000c00187c82 */ /* 0x000fe20008000000 */
[----:B------:R-:W-:Y:S01]  /*1710*/  UMOV UR20, UR12 ;  /* 0x0000000c00147c82 */ /* 0x000fe20008000000 */
[----:B------:R-:W-:Y:S01]  /*1720*/  UMOV UR21, UR13 ;  /* 0x0000000d00157c82 */ /* 0x000fe20008000000 */
[----:B------:R-:W-:Y:S01]  /*1730*/  UMOV UR16, UR12 ;  /* 0x0000000c00107c82 */ /* 0x000fe20008000000 */
[----:B------:R-:W-:Y:S01]  /*1740*/  UMOV UR17, UR13 ;  /* 0x0000000d00117c82 */ /* 0x000fe20008000000 */
[----:B------:R-:W-:-:S02]  /*1750*/  WARPGROUP.DEPBAR.LE gsb0, 0x0 ;  /* 0x00008000000079c5 */ /* 0x000fc40000010000 */
[----:B------:R-:W-:-:S06]  /*1760*/  WARPGROUP.ARRIVE ;  /* 0x00000000000079c5 */ /* 0x000fcc0000000000 */
[----:B------:R-:W-:Y:S01]  /*1770*/  HGMMA.64x32x16.F32.BF16 R120, gdesc[UR12], R120, gsb0 ;  /* 0x006000000c7879f0 */ /* 0x000fe20008001878 */
[----:B------:R-:W-:Y:S01]  /*1780*/  UIADD3 UR14, UR6, 0x402, URZ ;  /* 0x00000402060e7890 */ /* 0x000fe2000fffe03f */
[----:B------:R-:W-:Y:S01]  /*1790*/  UMOV UR15, 0x40000040 ;  /* 0x40000040000f7882 */ /* 0x000fe20000000000 */
[----:B------:R-:W-:Y:S02]  /*17a0*/  WARPGROUP.DEPBAR.LE gsb0, 0x0 ;  /* 0x00008000000079c5 */ /* 0x000fe40000010000 */
        /* <DEDUP_REMOVED lines=17> */
[----:B------:R-:W-:Y:S01]  /*18c0*/  UMOV UR14, UR7 ;  /* 0x00000007000e7c82 */ /* 0x000fe20008000000 */
[----:B------:R-:W-:Y:S01]  /*18d0*/  UMOV UR15, 0x40000040 ;  /* 0x40000040000f7882 */ /* 0x000fe20000000000 */
[----:B------:R-:W-:Y:S01]  /*18e0*/  UIADD3 UR7, UR6, 0x504, URZ ;  /* 0x0000050406077890 */ /* 0x000fe2000fffe03f */
        /* <DEDUP_REMOVED lines=19> */
[----:B------:R-:W-:Y:S01]  /*1a20*/  UIADD3 UR8, UR8, 0x6, URZ ;  /* 0x0000000608087890 */ /* 0x000fe2000fffe03f */
[----:B------:R-:W-:-:S02]  /*1a30*/  WARPGROUP.DEPBAR.LE gsb0, 0x0 ;  /* 0x00008000000079c5 */ /* 0x000fc40000010000 */
[----:B------:R-:W-:-:S06]  /*1a40*/  WARPGROUP.ARRIVE ;  /* 0x00000000000079c5 */ /* 0x000fcc0000000000 */
[----:B------:R-:W-:Y:S01]  /*1a50*/  HGMMA.64x32x16.F32.BF16 R120, gdesc[UR12], R120, gsb0 ;  /* 0x006000000c7879f0 */ /* 0x000fe20008001878 */
[----:B------:R-:W-:Y:S01]  /*1a60*/  UIADD3 UR14, UR6, 0x404, URZ ;  /* 0x00000404060e7890 */ /* 0x000fe2000fffe03f */
[----:B------:R-:W-:Y:S01]  /*1a70*/  UMOV UR15, 0x40000040 ;  /* 0x40000040000f7882 */ /* 0x000fe20000000000 */
[----:B------:R-:W-:Y:S02]  /*1a80*/  WARPGROUP.DEPBAR.LE gsb0, 0x0 ;  /* 0x00008000000079c5 */ /* 0x000fe40000010000 */
[----:B------:R-:W-:-:S06]  /*1a90*/  WARPGROUP.ARRIVE ;  /* 0x00000000000079c5 */ /* 0x000fcc0000000000 */
[----:B------:R-:W-:Y:S03]  /*1aa0*/  HGMMA.64x32x16.F32.BF16 R104, gdesc[UR24], R104, gsb0 ;  /* 0x00600000186879f0 */ /* 0x000fe60008001868 */
[----:B------:R-:W-:Y:S02]  /*1ab0*/  WARPGROUP.DEPBAR.LE gsb0, 0x0 ;  /* 0x00008000000079c5 */ /* 0x000fe40000010000 */
[----:B------:R-:W-:-:S06]  /*1ac0*/  WARPGROUP.ARRIVE ;  /* 0x00000000000079c5 */ /* 0x000fcc0000000000 */
[----:B------:R-:W-:Y:S01]  /*1ad0*/  HGMMA.64x32x16.F32.BF16 R88, gdesc[UR20], R88, gsb0 ;  /* 0x00600000145879f0 */ /* 0x000fe20008001858 */
[----:B------:R-:W-:Y:S01]  /*1ae0*/  UIADD3 UR22, UR6, 0x106, URZ ;  /* 0x0000010606167890 */ /* 0x000fe2000fffe03f */
[----:B------:R-:W-:Y:S01]  /*1af0*/  UMOV UR20, UR8 ;  /* 0x0000000800147c82 */ /* 0x000fe20008000000 */
[----:B------:R-:W-:Y:S01]  /*1b00*/  UMOV UR23, 0x40000040 ;  /* 0x4000004000177882 */ /* 0x000fe20000000000 */
        /* <DEDUP_REMOVED lines=17> */
[----:B------:R-:W-:Y:S02]  /*1c20*/  UMOV UR9, 0x40000040 ;  /* 0x4000004000097882 */ /* 0x000fe40000000000 */
[----:B------:R-:W-:Y:S01]  /*1c30*/  UMOV UR21, UR9 ;  /* 0x0000000900157c82 */ /* 0x000fe20008000000 */
[----:B------:R-:W-:Y:S01]  /*1c40*/  UMOV UR17, UR9 ;  /* 0x0000000900117c82 */ /* 0x000fe20008000000 */
[----:B------:R-:W-:Y:S02]  /*1c50*/  WARPGROUP.DEPBAR.LE gsb0, 0x0 ;  /* 0x00008000000079c5 */ /* 0x000fe40000010000 */
[----:B------:R-:W-:-:S06]  /*1c60*/  WARPGROUP.ARRIVE ;  /* 0x00000000000079c5 */ /* 0x000fcc0000000000 */
[----:B------:R-:W-:Y:S01]  /*1c70*/  HGMMA.64x32x16.F32.BF16 R24, gdesc[UR12], R24, gsb0 ;  /* 0x006000000c1879f0 */ /* 0x000fe20008001818 */
[----:B------:R-:W-:Y:S01]  /*1c80*/  UIADD3 UR14, UR6, 0x306, URZ ;  /* 0x00000306060e7890 */ /* 0x000fe2000fffe03f */
[----:B------:R-:W-:Y:S01]  /*1c90*/  UMOV UR12, UR8 ;  /* 0x00000008000c7c82 */ /* 0x000fe20008000000 */
[----:B------:R-:W-:Y:S01]  /*1ca0*/  UMOV UR13, UR9 ;  /* 0x00000009000d7c82 */ /* 0x000fe20008000000 */
[----:B------:R-:W-:Y:S01]  /*1cb0*/  UMOV UR15, 0x40000040 ;  /* 0x40000040000f7882 */ /* 0x000fe20000000000 */
[----:B------:R-:W-:Y:S02]  /*1cc0*/  WARPGROUP.DEPBAR.LE gsb0, 0x0 ;  /* 0x00008000000079c5 */ /* 0x000fe40000010000 */
[----:B------:R-:W-:-:S06]  /*1cd0*/  WARPGROUP.ARRIVE ;  /* 0x00000000000079c5 */ /* 0x000fcc0000000000 */
[----:B------:R-:W-:Y:S01]  /*1ce0*/  HGMMA.64x32x16.F32.BF16 R120, gdesc[UR8], R120, gsb0 ;  /* 0x00600000087879f0 */ /* 0x000fe20008001878 */
[----:B------:R-:W-:Y:S01]  /*1cf0*/  UIADD3 UR10, UR6, 0x406, URZ ;  /* 0x00000406060a7890 */ /* 0x000fe2000fffe03f */
[----:B------:R-:W-:Y:S01]  /*1d00*/  UMOV UR11, 0x40000040 ;  /* 0x40000040000b7882 */ /* 0x000fe20000000000 */
[----:B------:R-:W-:Y:S01]  /*1d10*/  UIADD3 UR6, UR6, 0x606, URZ ;  /* 0x0000060606067890 */ /* 0x000fe2000fffe03f */
[----:B------:R-:W-:Y:S02]  /*1d20*/  WARPGROUP.DEPBAR.LE gsb0, 0x0 ;  /* 0x00008000000079c5 */ /* 0x000fe40000010000 */
[----:B------:R-:W-:-:S06]  /*1d30*/  WARPGROUP.ARRIVE ;  /* 0x00000000000079c5 */ /* 0x000fcc0000000000 */
[----:B------:R-:W-:Y:S03]  /*1d40*/  HGMMA.64x32x16.F32.BF16 R104, gdesc[UR20], R104, gsb0 ;  /* 0x00600000146879f0 */ /* 0x000fe60008001868 */
        /* <DEDUP_REMOVED lines=8> */
[----:B------:R-:W-:Y:S01]  /*1dd0*/  HGMMA.64x32x16.F32.BF16 R56, gdesc[UR8], R56, gsb0 ;  /* 0x00600000083879f0 */ /* 0x000fe20008001838 */
[----:B------:R-:W-:Y:S01]  /*1de0*/  UMOV UR10, UR7 ;  /* 0x00000007000a7c82 */ /* 0x000fe20008000000 */
[----:B------:R-:W-:Y:S01]  /*1df0*/  UMOV UR11, 0x40000040 ;  /* 0x40000040000b7882 */ /* 0x000fe20000000000 */
[----:B------:R-:W-:Y:S02]  /*1e00*/  WARPGROUP.DEPBAR.LE gsb0, 0x0 ;  /* 0x00008000000079c5 */ /* 0x000fe40000010000 */
[----:B------:R-:W-:-:S06]  /*1e10*/  WARPGROUP.ARRIVE ;  /* 0x00000000000079c5 */ /* 0x000fcc0000000000 */
[----:B------:R-:W-:Y:S01]  /*1e20*/  HGMMA.64x32x16.F32.BF16 R40, gdesc[UR8], R40, gsb0 ;  /* 0x00600000082879f0 */ /* 0x000fe20008001828 */
[----:B------:R-:W-:Y:S01]  /*1e30*/  UMOV UR10, UR6 ;  /* 0x00000006000a7c82 */ /* 0x000fe20008000000 */
[----:B------:R-:W-:Y:S01]  /*1e40*/  UMOV UR11, 0x40000040 ;  /* 0x40000040000b7882 */ /* 0x000fe20000000000 */
[----:B------:R-:W-:Y:S02]  /*1e50*/  WARPGROUP.DEPBAR.LE gsb0, 0x0 ;  /* 0x00008000000079c5 */ /* 0x000fe40000010000 */
[----:B------:R-:W-:-:S06]  /*1e60*/  WARPGROUP.ARRIVE ;  /* 0x00000000000079c5 */ /* 0x000fcc0000000000 */
[----:B------:R-:W-:Y:S03]  /*1e70*/  HGMMA.64x32x16.F32.BF16 R24, gdesc[UR8], R24, gsb0 ;  /* 0x00600000081879f0 */ /* 0x000fe60008001818 */
[----:B------:R-:W-:Y:S02]  /*1e80*/  WARPGROUP.DEPBAR.LE gsb0, 0x0 ;  /* 0x00008000000079c5 */ /* 0x000fe40000010000 */
[----:B------:R-:W-:Y:S05]  /*1e90*/  @!P1 BRA `(.L_x_18) ;  /* 0x0000000c00509947 */ /* 0x000fea0003800000 */
[----:B------:R-:W-:Y:S01]  /*1ea0*/  UIADD3 UR6, UR39, 0x1, URZ ;  /* 0x0000000127067890 */ /* 0x000fe2000fffe03f */
[----:B------:R-:W-:-:S03]  /*1eb0*/  IMAD.MOV.U32 R3, RZ, RZ, R0 ;  /* 0x000000ffff037224 */ /* 0x000fc600078e0000 */
[----:B------:R-:W-:-:S04]  /*1ec0*/  UISETP.NE.AND UP0, UPT, UR6, 0x5, UPT ;  /* 0x000000050600788c */ /* 0x000fc8000bf05270 */
[----:B------:R-:W-:Y:S02]  /*1ed0*/  USEL UR7, URZ, 0x1, UP0 ;  /* 0x000000013f077887 */ /* 0x000fe40008000000 */
[----:B------:R-:W-:Y:S02]  /*1ee0*/  USEL UR6, UR6, URZ, UP0 ;  /* 0x0000003f06067287 */ /* 0x000fe40008000000 */
[----:B------:R-:W-:-:S06]  /*1ef0*/  ULOP3.LUT UR7, UR38, UR7, URZ, 0x3c, !UPT ;  /* 0x0000000726077292 */ /* 0x000fcc000f8e3c3f */
[----:B------:R-:W-:Y:S01]  /*1f00*/  IMAD.U32 R6, RZ, RZ, UR7 ;  /* 0x00000007ff067e24 */ /* 0x000fe2000f8e00ff */
[----:B------:R-:W-:-:S06]  /*1f10*/  UMOV UR7, UR39 ;  /* 0x0000002700077c82 */ /* 0x000fcc0008000000 */
.L_x_25:
[----:B------:R-:W-:Y:S05]  /*1f20*/  @!P0 BRA `(.L_x_19) ;  /* 0x0000000000048947 */ /* 0x000fea0003800000 */
[----:B------:R-:W-:Y:S01]  /*1f30*/  BPT.TRAP 0x1 ;  /* 0x000000040000795c */ /* 0x000fe20000300000 */
.L_x_19:
[----:B------:R-:W-:Y:S01]  /*1f40*/  ULEA UR8, UR6, UR41, 0x3 ;  /* 0x0000002906087291 */ /* 0x000fe2000f8e183f */
[----:B01----:R-:W-:-:S08]  /*1f50*/  SHF.L.U32 R4, R6, 0x1f, RZ ;  /* 0x0000001f06047819 */ /* 0x003fd000000006ff */
[----:B------:R0:W1:Y:S01]  /*1f60*/  SYNCS.PHASECHK.TRANS64.TRYWAIT P1, [UR8], R4 ;  /* 0x00000004ff0075a7 */ /* 0x0000620008020148 */
[----:B------:R-:W-:Y:S05]  /*1f70*/  @!P0 BRA `(.L_x_20) ;  /* 0x0000000000048947 */ /* 0x000fea0003800000 */
[----:B------:R-:W-:Y:S01]  /*1f80*/  BPT.TRAP 0x1 ;  /* 0x000000040000795c */ /* 0x000fe20000300000 */
.L_x_20:
[----:B-1----:R-:W-:Y:S05]  /*1f90*/  @P1 BRA `(.L_x_21) ;  /* 0x0000000000081947 */ /* 0x002fea0003800000 */
[----:B------:R-:W1:Y:S02]  /*1fa0*/  SYNCS.PHASECHK.TRANS64.TRYWAIT P1, [UR8], R4 ;  /* 0x00000004ff0075a7 */ /* 0x000e640008020148 */
[----:B-1----:R-:W-:Y:S05]  /*1fb0*/  @!P1 BRA `(.L_x_22) ;  /* 0x000000a000309947 */ /* 0x002fea0003800000 */
.L_x_21:
[----:B------:R-:W-:Y:S01]  /*1fc0*/  ULEA UR10, UR6, UR4, 0xa ;  /* 0x00000004060a7291 */ /* 0x000fe2000f8e503f */
[----:B------:R-:W-:Y:S01]  /*1fd0*/  WARPGROUP.ARRIVE ;  /* 0x00000000000079c5 */ /* 0x000fe20000000000 */
[----:B------:R-:W-:Y:S01]  /*1fe0*/  UIMAD UR8, UR6, 0x700, UR5 ;  /* 0x00000700060878a4 */ /* 0x000fe2000f8e0205 */
[----:B------:R-:W-:Y:S01]  /*1ff0*/  UMOV UR13, 0x40000040 ;  /* 0x40000040000d7882 */ /* 0x000fe20000000000 */
[----:B------:R-:W-:Y:S02]  /*2000*/  UMOV UR15, 0x40000040 ;  /* 0x40000040000f7882 */ /* 0x000fe40000000000 */
[----:B------:R-:W-:Y:S01]  /*2010*/  UIADD3 UR9, UR8, 0x100, URZ ;  /* 0x0000010008097890 */ /* 0x000fe2000fffe03f */
[----:B------:R-:W-:Y:S02]  /*2020*/  UMOV UR12, UR10 ;  /* 0x0000000a000c7c82 */ /* 0x000fe40008000000 */
[----:B------:R-:W-:Y:S01]  /*2030*/  UMOV UR14, UR8 ;  /* 0x00000008000e7c82 */ /* 0x000fe20008000000 */
[----:B------:R-:W-:Y:S01]  /*2040*/  UIADD3 UR11, UR8, 0x200, URZ ;  /* 0x00000200080b7890 */ /* 0x000fe2000fffe03f */
[----:B------:R-:W-:Y:S01]  /*2050*/  HGMMA.64x32x16.F32.BF16 R120, gdesc[UR12], R120, gsb0 ;  /* 0x006000000c7879f0 */ /* 0x000fe20008001878 */
[----:B------:R-:W-:Y:S01]  /*2060*/  UMOV UR15, 0x40000040 ;  /* 0x40000040000f7882 */ /* 0x000fe20000000000 */
[----:B------:R-:W-:Y:S01]  /*2070*/  UMOV UR14, UR9 ;  /* 0x00000009000e7c82 */ /* 0x000fe20008000000 */
[----:B------:R-:W-:-:S02]  /*2080*/  UIADD3 UR16, UR8, 0x300, URZ ;  /* 0x0000030008107890 */ /* 0x000fc4000fffe03f */
        /* <DEDUP_REMOVED lines=119> */
[----:B------:R-:W-:Y:S02]  /*2800*/  UIADD3 UR12, UR10, 0x6, URZ ;  /* 0x000000060a0c7890 */ /* 0x000fe4000fffe03f */
[----:B------:R-:W-:Y:S01]  /*2810*/  UIADD3 UR14, UR8, 0x6, URZ ;  /* 0x00000006080e7890 */ /* 0x000fe2000fffe03f */
[----:B------:R-:W-:Y:S01]  /*2820*/  UMOV UR13, 0x40000040 ;  /* 0x40000040000d7882 */ /* 0x000fe20000000000 */
        /* <DEDUP_REMOVED lines=13> */
[----:B------:R-:W-:Y:S02]  /*2900*/  UIADD3 UR10, UR8, 0x506, URZ ;  /* 0x00000506080a7890 */ /* 0x000fe4000fffe03f */
        /* <DEDUP_REMOVED lines=26> */
[----:B------:R-:W-:Y:S01]  /*2ab0*/  BPT.TRAP 0x1 ;  /* 0x000000040000795c */ /* 0x000fe20000300000 */
.L_x_23:
[----:B------:R-:W-:Y:S01]  /*2ac0*/  ULEA UR8, UR7, UR41, 0x3 ;  /* 0x0000002907087291 */ /* 0x000fe2000f8e183f */
[----:B------:R-:W-:-:S03]  /*2ad0*/  ISETP.GT.U32.AND P1, PT, R19, 0x1, PT ;  /* 0x000000011300780c */ /* 0x000fc60003f24070 */
[----:B------:R-:W-:-:S04]  /*2ae0*/  UIADD3 UR8, UR8, 0x28, URZ ;  /* 0x0000002808087890 */ /* 0x000fc8000fffe03f */
[----:B------:R-:W-:-:S09]  /*2af0*/  UPRMT UR8, URZ, 0x654, UR8 ;  /* 0x000006543f087896 */ /* 0x000fd20008000008 */
[----:B------:R-:W-:Y:S01]  /*2b00*/  SYNCS.ARRIVE.TRANS64.RED.A1T0 RZ, [UR8], RZ ;  /* 0x000000ffffff79a7 */ /* 0x000fe20008100408 */
[----:B------:R-:W-:Y:S05]  /*2b10*/  @P1 BRA `(.L_x_24) ;  /* 0x0000000000041947 */ /* 0x000fea0003800000 */
[----:B------:R-:W-:Y:S01]  /*2b20*/  BPT.TRAP 0x1 ;  /* 0x000000040000795c */ /* 0x000fe20000300000 */
.L_x_24:
[----:B------:R-:W-:Y:S01]  /*2b30*/  UIADD3 UR6, UR6, 0x1, URZ ;  /* 0x0000000106067890 */ /* 0x000fe2000fffe03f */
[C---:B------:R-:W-:Y:S01]  /*2b40*/  ISETP.GT.AND P1, PT, R3.reuse, 0x1, PT ;  /* 0x000000010300780c */ /* 0x040fe20003f24270 */
[----:B------:R-:W-:Y:S01]  /*2b50*/  UIADD3 UR7, UR7, 0x1, URZ ;  /* 0x0000000107077890 */ /* 0x000fe2000fffe03f */
[----:B------:R-:W-:Y:S01]  /*2b60*/  VIADD R3, R3, 0xffffffff ;  /* 0xffffffff03037836 */ /* 0x000fe20000000000 */
[----:B------:R-:W-:Y:S02]  /*2b70*/  UISETP.NE.AND UP0, UPT, UR6, 0x5, UPT ;  /* 0x000000050600788c */ /* 0x000fe4000bf05270 */
[----:B------:R-:W-:Y:S02]  /*2b80*/  UISETP.NE.AND UP1, UPT, UR7, 0x5, UPT ;  /* 0x000000050700788c */ /* 0x000fe4000bf25270 */
[----:B------:R-:W-:Y:S02]  /*2b90*/  USEL UR8, URZ, 0x1, UP0 ;  /* 0x000000013f087887 */ /* 0x000fe40008000000 */
[----:B------:R-:W-:-:S02]  /*2ba0*/  USEL UR6, UR6, URZ, UP0 ;  /* 0x0000003f06067287 */ /* 0x000fc40008000000 */
[----:B------:R-:W-:Y:S02]  /*2bb0*/  USEL UR7, UR7, URZ, UP1 ;  /* 0x0000003f07077287 */ /* 0x000fe40008800000 */
[----:B------:R-:W-:Y:S01]  /*2bc0*/  LOP3.LUT R6, R6, UR8, RZ, 0x3c, !PT ;  /* 0x0000000806067c12 */ /* 0x000fe2000f8e3cff */
[----:B------:R-:W-:Y:S09]  /*2bd0*/  @P1 BRA `(.L_x_25) ;  /* 0xfffffff000d01947 */ /* 0x000ff2000383ffff */
.L_x_18:
[----:B------:R-:W2:Y:S02]  /*2be0*/  LDC R3, c[0x0][0x28c] ;  /* 0x0000a300ff037b82 */ /* 0x000ea40000000800 */
[----:B--2---:R-:W-:-:S13]  /*2bf0*/  ISETP.GE.AND P1, PT, R3, 0x1, PT ;  /* 0x000000010300780c */ /* 0x004fda0003f26270 */
[----:B------:R-:W-:Y:S05]  /*2c00*/  @!P1 BRA `(.L_x_26) ;  /* 0x0000000000349947 */ /* 0x000fea0003800000 */
[----:B------:R-:W-:Y:S05]  /*2c10*/  @!P0 BRA `(.L_x_27) ;  /* 0x0000000000048947 */ /* 0x000fea0003800000 */
[----:B------:R-:W-:Y:S01]  /*2c20*/  BPT.TRAP 0x1 ;  /* 0x000000040000795c */ /* 0x000fe20000300000 */
.L_x_27:
[----:B------:R-:W-:Y:S01]  /*2c30*/  VIADD R0, R0, UR39 ;  /* 0x0000002700007c36 */ /* 0x000fe20008000000 */
[----:B------:R-:W-:-:S03]  /*2c40*/  ISETP.GT.U32.AND P0, PT, R19, 0x1, PT ;  /* 0x000000011300780c */ /* 0x000fc60003f04070 */
[----:B01----:R-:W-:-:S05]  /*2c50*/  IMAD.WIDE.U32 R4, R0, -0x33333333, RZ ;  /* 0xcccccccd00047825 */ /* 0x003fca00078e00ff */
[----:B------:R-:W-:-:S05]  /*2c60*/  SHF.R.U32.HI R5, RZ, 0x2, R5 ;  /* 0x00000002ff057819 */ /* 0x000fca0000011605 */
[----:B------:R-:W-:-:S05]  /*2c70*/  IMAD R0, R5, -0x5, R0 ;  /* 0xfffffffb05007824 */ /* 0x000fca00078e0200 */
[----:B------:R-:W-:-:S05]  /*2c80*/  LEA R0, R0, UR41, 0x3 ;  /* 0x0000002900007c11 */ /* 0x000fca000f8e18ff */
[----:B------:R-:W-:-:S05]  /*2c90*/  VIADD R0, R0, 0x28 ;  /* 0x0000002800007836 */ /* 0x000fca0000000000 */
[----:B------:R-:W-:-:S04]  /*2ca0*/  PRMT R0, RZ, 0x654, R0 ;  /* 0x00000654ff007816 */ /* 0x000fc80000000000 */
[----:B------:R2:W-:Y:S01]  /*2cb0*/  SYNCS.ARRIVE.TRANS64.RED.A1T0 RZ, [R0+URZ], RZ ;  /* 0x000000ff00ff79a7 */ /* 0x0005e2000810043f */
[----:B------:R-:W-:Y:S05]  /*2cc0*/  @P0 BRA `(.L_x_26) ;  /* 0x0000000000040947 */ /* 0x000fea0003800000 */
[----:B------:R-:W-:Y:S01]  /*2cd0*/  BPT.TRAP 0x1 ;  /* 0x000000040000795c */ /* 0x000fe20000300000 */
.L_x_26:
[----:B------:R-:W3:Y:S01]  /*2ce0*/  LDC R7, c[0x0][0x288] ;  /* 0x0000a200ff077b82 */ /* 0x000ee20000000800 */
[----:B------:R-:W-:Y:S01]  /*2cf0*/  IMAD R9, R140, 0xe0, RZ ;  /* 0x000000e08c097824 */ /* 0x000fe200078e02ff */
[----:B------:R-:W-:Y:S01]  /*2d00*/  UIADD3 UR39, UR40, UR39, URZ ;  /* 0x0000002728277290 */ /* 0x000fe2000fffe03f */
[----:B------:R-:W-:Y:S01]  /*2d10*/  SHF.R.U32.HI R3, RZ, 0x2, R18 ;  /* 0x00000002ff037819 */ /* 0x000fe20000011612 */
[----:B------:R-:W-:Y:S01]  /*2d20*/  IMAD.SHL.U32 R11, R139, 0x80, RZ ;  /* 0x000000808b0b7824 */ /* 0x000fe200078e00ff */
[----:B01----:R-:W-:Y:S01]  /*2d30*/  LOP3.LUT R4, R18, 0x60, RZ, 0xc0, !PT ;  /* 0x0000006012047812 */ /* 0x003fe200078ec0ff */
[----:B------:R-:W-:Y:S01]  /*2d40*/  UISETP.GT.U32.AND UP0, UPT, UR39, 0x4, UPT ;  /* 0x000000042700788c */ /* 0x000fe2000bf04070 */
[----:B--2---:R-:W-:Y:S01]  /*2d50*/  LOP3.LUT R0, R22, 0x1, RZ, 0xc0, !PT ;  /* 0x0000000116007812 */ /* 0x004fe200078ec0ff */
[C---:B------:R-:W-:Y:S01]  /*2d60*/  IMAD.SHL.U32 R12, R18.reuse, 0x2, RZ ;  /* 0x00000002120c7824 */ /* 0x040fe200078e00ff */
[----:B------:R-:W-:Y:S01]  /*2d70*/  LOP3.LUT R3, R3, 0x7, RZ, 0xc0, !PT ;  /* 0x0000000703037812 */ /* 0x000fe200078ec0ff */
[----:B------:R-:W-:Y:S01]  /*2d80*/  ULDC UR7, c[0x0][0x284] ;  /* 0x0000a10000077ab9 */ /* 0x000fe20000000800 */
[----:B------:R-:W-:Y:S01]  /*2d90*/  SHF.R.U32.HI R6, RZ, 0x1, R4 ;  /* 0x00000001ff067819 */ /* 0x000fe20000011604 */
[----:B------:R-:W-:Y:S01]  /*2da0*/  UISETP.LT.U32.AND UP0, UPT, UR40, 0x5, UP0 ;  /* 0x000000052800788c */ /* 0x000fe20008701070 */
[----:B------:R-:W-:Y:S01]  /*2db0*/  LOP3.LUT R4, R18, 0x3, RZ, 0xc0, !PT ;  /* 0x0000000312047812 */ /* 0x000fe200078ec0ff */
[----:B------:R-:W-:Y:S01]  /*2dc0*/  UISETP.GE.U32.AND UP1, UPT, UR40, 0x5, UPT ;  /* 0x000000052800788c */ /* 0x000fe2000bf26070 */
[----:B------:R-:W-:Y:S01]  /*2dd0*/  SHF.R.S32.HI R143, RZ, 0x1f, R137 ;  /* 0x0000001fff8f7819 */ /* 0x000fe20000011489 */
[----:B------:R-:W-:Y:S01]  /*2de0*/  IMAD.SHL.U32 R8, R0, 0x40, RZ ;  /* 0x0000004000087824 */ /* 0x000fe200078e00ff */
[----:B------:R-:W-:Y:S01]  /*2df0*/  IADD3 R5, RZ, -R6, -R3 ;  /* 0x80000006ff057210 */ /* 0x000fe20007ffe803 */
[----:B------:R-:W-:Y:S01]  /*2e00*/  ULDC.64 UR8, c[0x0][0x5d0] ;  /* 0x0001740000087ab9 */ /* 0x000fe20000000a00 */
[----:B------:R-:W-:Y:S01]  /*2e10*/  LOP3.LUT R12, R9, 0x6, R12, 0xf8, !PT ;  /* 0x00000006090c7812 */ /* 0x000fe200078ef80c */
[----:B------:R-:W-:Y:S01]  /*2e20*/  UIMAD.WIDE.U32 UR4, UR39, -0x33333333, URZ ;  /* 0xcccccccd270478a5 */ /* 0x000fe2000f8e003f */
[----:B------:R-:W-:Y:S01]  /*2e30*/  IMAD.WIDE R140, R139, 0x80, RZ ;  /* 0x000000808b8c7825 */ /* 0x000fe200078e02ff */
[----:B------:R-:W-:Y:S01]  /*2e40*/  USEL UR6, URZ, 0x1, !UP0 ;  /* 0x000000013f067887 */ /* 0x000fe2000c000000 */
[----:B------:R-:W-:Y:S01]  /*2e50*/  SHF.R.S32.HI R13, RZ, 0x1f, R12 ;  /* 0x0000001fff0d7819 */ /* 0x000fe2000001140c */
[----:B------:R-:W-:Y:S01]  /*2e60*/  USHF.R.U32.HI UR4, URZ, 0x2, UR5 ;  /* 0x000000023f047899 */ /* 0x000fe20008011605 */
[----:B---3--:R-:W-:Y:S01]  /*2e70*/  ISETP.GE.AND P0, PT, R9, R7, PT ;  /* 0x000000070900720c */ /* 0x008fe20003f06270 */
[----:B------:R-:W-:Y:S01]  /*2e80*/  IMAD R10, R4, -0x2, R7 ;  /* 0xfffffffe040a7824 */ /* 0x000fe200078e0207 */
[----:B------:R-:W-:Y:S01]  /*2e90*/  LOP3.LUT R3, R8, 0x40, R3, 0xe2, !PT ;  /* 0x0000004008037812 */ /* 0x000fe200078ee203 */
[----:B------:R-:W-:Y:S01]  /*2ea0*/  IMAD R4, R143, UR8, RZ ;  /* 0x000000088f047c24 */ /* 0x000fe2000f8e02ff */
[----:B------:R-:W-:Y:S01]  /*2eb0*/  ISETP.GE.OR P0, PT, R11, UR7, P0 ;  /* 0x000000070b007c0c */ /* 0x000fe20008706670 */
[----:B------:R-:W-:Y:S01]  /*2ec0*/  IMAD R0, R0, -0x40, R5 ;  /* 0xffffffc000007824 */ /* 0x000fe200078e0205 */
[----:B------:R-:W-:Y:S01]  /*2ed0*/  ULOP3.LUT UR38, UR38, UR6, URZ, 0x3c, !UPT ;  /* 0x0000000626267292 */ /* 0x000fe2000f8e3c3f */
[C---:B------:R-:W-:Y:S01]  /*2ee0*/  IMAD R7, R137.reuse, UR9, R4 ;  /* 0x0000000989077c24 */ /* 0x040fe2000f8e0204 */
[----:B------:R-:W-:Y:S01]  /*2ef0*/  LOP3.LUT R153, R140, R3, R6, 0xfe, !PT ;  /* 0x000000038c997212 */ /* 0x000fe200078efe06 */
[----:B------:R-:W-:Y:S01]  /*2f00*/  IMAD.WIDE.U32 R4, R137, UR8, R12 ;  /* 0x0000000889047c25 */ /* 0x000fe2000f8e000c */
[----:B------:R-:W-:Y:S01]  /*2f10*/  UIMAD UR39, UR4, -0x5, UR39 ;  /* 0xfffffffb042778a4 */ /* 0x000fe2000f8e0227 */
[----:B------:R-:W-:Y:S01]  /*2f20*/  IADD3 R3, -R11, UR7, R0 ;  /* 0x000000070b037c10 */ /* 0x000fe2000fffe100 */
[----:B------:R-:W-:Y:S01]  /*2f30*/  @UP1 ULOP3.LUT UR38, UR38, 0x1, UR4, 0x78, !UPT ;  /* 0x0000000126261892 */ /* 0x000fe2000f8e7804 */
[----:B------:R-:W-:-:S02]  /*2f40*/  IMAD.IADD R7, R5, 0x1, R7 ;  /* 0x0000000105077824 */ /* 0x000fc400078e0207 */
[----:B------:R-:W-:Y:S02]  /*2f50*/  IMAD.IADD R10, R10, 0x1, -R9 ;  /* 0x000000010a0a7824 */ /* 0x000fe400078e0a09 */
[----:B------:R-:W-:Y:S02]  /*2f60*/  IMAD.MOV.U32 R0, RZ, RZ, -0x1 ;  /* 0xffffffffff007424 */ /* 0x000fe400078e00ff */
[----:B------:R-:W-:Y:S01]  /*2f70*/  IMAD.MOV.U32 R6, RZ, RZ, R4 ;  /* 0x000000ffff067224 */ /* 0x000fe200078e0004 */
[----:B------:R-:W-:Y:S06]  /*2f80*/  @P0 BRA `(.L_x_28) ;  /* 0x0000007000cc0947 */ /* 0x000fec0003800000 */
[----:B------:R-:W0:Y:S01]  /*2f90*/  LDC.64 R4, c[0x0][0x5c8] ;  /* 0x00017200ff047b82 */ /* 0x000e220000000a00 */
[----:B-----5:R-:W-:Y:S01]  /*2fa0*/  FSETP.NEU.AND P0, PT, R136, RZ, PT ;  /* 0x000000ff8800720b */ /* 0x020fe20003f0d000 */
[----:B------:R-:W-:Y:S01]  /*2fb0*/  BSSY B0, `(.L_x_28) ;  /* 0x0000730000007945 */ /* 0x000fe20003800000 */
[----:B------:R-:W-:-:S04]  /*2fc0*/  ISETP.GT.AND P1, PT, R10, RZ, PT ;  /* 0x000000ff0a00720c */ /* 0x000fc80003f24270 */
[----:B------:R-:W-:Y:S01]  /*2fd0*/  ISETP.GT.AND P2, PT, R3, RZ, P1 ;  /* 0x000000ff0300720c */ /* 0x000fe20000f44270 */
[-C--:B0-----:R-:W-:Y:S02]  /*2fe0*/  IMAD R8, R141, R4.reuse, RZ ;  /* 0x000000048d087224 */ /* 0x081fe400078e02ff */
[----:B------:R-:W-:-:S04]  /*2ff0*/  IMAD.WIDE.U32 R6, R153, R4, R6 ;  /* 0x0000000499067225 */ /* 0x000fc800078e0006 */
[----:B------:R-:W-:-:S04]  /*3000*/  IMAD R9, R153, R5, R8 ;  /* 0x0000000599097224 */ /* 0x000fc800078e0208 */
[----:B------:R-:W-:Y:S01]  /*3010*/  IMAD.IADD R9, R7, 0x1, R9 ;  /* 0x0000000107097824 */ /* 0x000fe200078e0209 */
[----:B------:R-:W-:Y:S06]  /*3020*/  @!P0 BRA `(.L_x_29) ;  /* 0x0000004800f88947 */ /* 0x000fec0003800000 */
[----:B------:R-:W0:Y:S01]  /*3030*/  LDC.64 R20, c[0x0][0x5b8] ;  /* 0x00016e00ff147b82 */ /* 0x000e220000000a00 */
[----:B------:R-:W-:-:S07]  /*3040*/  ULDC.64 UR4, c[0x0][0x5c0] ;  /* 0x0001700000047ab9 */ /* 0x000fce0000000a00 */
[----:B------:R-:W1:Y:S08]  /*3050*/  LDC.64 R150, c[0x0][0x5b0] ;  /* 0x00016c00ff967b82 */ /* 0x000e700000000a00 */
[----:B------:R-:W2:Y:S01]  /*3060*/  LDC.64 R14, c[0x0][0x5a8] ;  /* 0x00016a00ff0e7b82 */ /* 0x000ea20000000a00 */
[-C--:B0-----:R-:W-:Y:S02]  /*3070*/  IMAD R8, R143, R20.reuse, RZ ;  /* 0x000000148f087224 */ /* 0x081fe400078e02ff */
[----:B------:R-:W-:-:S04]  /*3080*/  IMAD.WIDE.U32 R146, R137, R20, R12 ;  /* 0x0000001489927225 */ /* 0x000fc800078e000c */
[----:B------:R-:W-:Y:S02]  /*3090*/  IMAD R149, R137, R21, R8 ;  /* 0x0000001589957224 */ /* 0x000fe400078e0208 */
[-C--:B-1----:R-:W-:Y:S02]  /*30a0*/  IMAD R140, R141, R150.reuse, RZ ;  /* 0x000000968d8c7224 */ /* 0x082fe400078e02ff */
[----:B------:R-:W-:Y:S02]  /*30b0*/  IMAD.IADD R143, R147, 0x1, R149 ;  /* 0x00000001938f7824 */ /* 0x000fe400078e0295 */
[----:B------:R-:W-:Y:S02]  /*30c0*/  IMAD.MOV.U32 R142, RZ, RZ, R146 ;  /* 0x000000ffff8e7224 */ /* 0x000fe400078e0092 */
[C---:B------:R-:W-:Y:S02]  /*30d0*/  IMAD R139, R153.reuse, R151, R140 ;  /* 0x00000097998b7224 */ /* 0x040fe400078e028c */
[----:B------:R-:W-:-:S04]  /*30e0*/  IMAD.WIDE.U32 R140, R153, R150, R142 ;  /* 0x00000096998c7225 */ /* 0x000fc800078e008e */
[----:B------:R-:W-:Y:S01]  /*30f0*/  IMAD.IADD R7, R141, 0x1, R139 ;  /* 0x000000018d077824 */ /* 0x000fe200078e028b */
[----:B--2---:R-:W-:-:S04]  /*3100*/  LEA R144, P0, R140, R14, 0x1 ;  /* 0x0000000e8c907211 */ /* 0x004fc800078008ff */
[----:B------:R-:W-:-:S05]  /*3110*/  LEA.HI.X R145, R140, R15, R7, 0x1, P0 ;  /* 0x0000000f8c917211 */ /* 0x000fca00000f0c07 */
[----:B------:R-:W2:Y:S01]  /*3120*/  @P2 LDG.E.LTC128B.U16 R11, desc[UR36][R144.64] ;  /* 0x00000024900b2981 */ /* 0x000ea2000c1e1520 */
[C---:B------:R-:W-:Y:S01]  /*3130*/  LEA R8, P0, R6.reuse, UR4, 0x1 ;  /* 0x0000000406087c11 */ /* 0x040fe2000f8008ff */
[----:B------:R-:W-:Y:S01]  /*3140*/  IMAD.WIDE.U32 R140, R153, R150, R12 ;  /* 0x00000096998c7225 */ /* 0x000fe200078e000c */
[----:B------:R-:W-:Y:S02]  /*3150*/  BSSY B1, `(.L_x_30) ;  /* 0x0000012000017945 */ /* 0x000fe40003800000 */
[----:B------:R-:W-:Y:S01]  /*3160*/  LEA.HI.X R9, R6, UR5, R9, 0x1, P0 ;  /* 0x0000000506097c11 */ /* 0x000fe200080f0c09 */
[----:B------:R-:W-:Y:S01]  /*3170*/  IMAD.IADD R141, R139, 0x1, R141 ;  /* 0x000000018b8d7824 */ /* 0x000fe200078e028d */
[----:B------:R-:W-:Y:S01]  /*3180*/  ISETP.GT.AND P0, PT, R10, 0x1, PT ;  /* 0x000000010a00780c */ /* 0x000fe20003f04270 */
[----:B------:R-:W-:-:S03]  /*3190*/  IMAD.WIDE.U32 R140, R137, R20, R140 ;  /* 0x00000014898c7225 */ /* 0x000fc600078e008c */
[----:B------:R-:W-:Y:S02]  /*31a0*/  ISETP.GT.AND P3, PT, R3, RZ, P0 ;  /* 0x000000ff0300720c */ /* 0x000fe40000764270 */
[----:B------:R-:W-:Y:S01]  /*31b0*/  LEA R6, P4, R140, R14, 0x1 ;  /* 0x0000000e8c067211 */ /* 0x000fe200078808ff */
[----:B--2---:R-:W-:-:S04]  /*31c0*/  IMAD.U32 R7, R11, 0x10000, RZ ;  /* 0x000100000b077824 */ /* 0x004fc800078e00ff */
[----:B------:R-:W-:-:S04]  /*31d0*/  FMUL R7, R7, R136 ;  /* 0x0000008807077220 */ /* 0x000fc80000400000 */
[----:B------:R-:W-:-:S05]  /*31e0*/  FFMA R7, R120, R23, R7 ;  /* 0x0000001778077223 */ /* 0x000fca0000000007 */
[----:B------:R-:W-:Y:S01]  /*31f0*/  F2FP.BF16.F32.PACK_AB R21, RZ, R7 ;  /* 0x00000007ff15723e */ /* 0x000fe200000010ff */
[----:B------:R-:W-:Y:S01]  /*3200*/  IMAD.IADD R7, R149, 0x1, R141 ;  /* 0x0000000195077824 */ /* 0x000fe200078e028d */
[----:B------:R-:W-:-:S03]  /*3210*/  SHF.L.U64.HI R141, R150, 0x3, R151 ;  /* 0x00000003968d7819 */ /* 0x000fc60000010297 */
[----:B------:R0:W-:Y:S01]  /*3220*/  @P2 STG.E.U16 desc[UR36][R8.64], R21 ;  /* 0x0000001508002986 */ /* 0x0001e2000c101524 */
[----:B------:R-:W-:Y:S01]  /*3230*/  LEA.HI.X R7, R140, R15, R7, 0x1, P4 ;  /* 0x0000000f8c077211 */ /* 0x000fe200020f0c07 */
[----:B------:R-:W-:Y:S01]  /*3240*/  IMAD.SHL.U32 R140, R150, 0x8, RZ ;  /* 0x00000008968c7824 */ /* 0x000fe200078e00ff */
[----:B------:R-:W-:Y:S06]  /*3250*/  @!P3 BRA `(.L_x_31) ;  /* 0x000000000004b947 */ /* 0x000fec0003800000 */
[----:B------:R1:W5:Y:S02]  /*3260*/  LDG.E.LTC128B.U16 R11, desc[UR36][R6.64+0x2] ;  /* 0x00000224060b7981 */ /* 0x000364000c1e1520 */
.L_x_31:
[----:B------:R-:W-:Y:S05]  /*3270*/  BSYNC B1 ;  /* 0x0000000000017941 */ /* 0x000fea0003800000 */
.L_x_30:
[----:B------:R-:W-:Y:S01]  /*3280*/  IMAD.WIDE.U32 R140, R153, R150, R140 ;  /* 0x00000096998c7225 */ /* 0x000fe200078e008c */
[----:B------:R-:W-:-:S03]  /*3290*/  ISETP.GT.AND P1, PT, R3, 0x8, P1 ;  /* 0x000000080300780c */ /* 0x000fc60000f24270 */
[----:B0----5:R-:W-:Y:S01]  /*32a0*/  IMAD.U32 R21, R11, 0x10000, RZ ;  /* 0x000100000b157824 */ /* 0x021fe200078e00ff */
[----:B------:R-:W-:Y:S01]  /*32b0*/  IADD3 R146, P2, R146, R140, RZ ;  /* 0x0000008c92927210 */ /* 0x000fe20007f5e0ff */
[----:B------:R-:W-:Y:S01]  /*32c0*/  IMAD.IADD R141, R139, 0x1, R141 ;  /* 0x000000018b8d7824 */ /* 0x000fe200078e028d */
[----:B------:R-:W-:Y:S01]  /*32d0*/  PRMT R139, R11, 0x7610, R139 ;  /* 0x000076100b8b7816 */ /* 0x000fe2000000008b */
[----:B------:R-:W-:Y:S02]  /*32e0*/  FMUL R120, R21, R136 ;  /* 0x0000008815787220 */ /* 0x000fe40000400000 */
[----:B------:R-:W-:Y:S02]  /*32f0*/  IMAD.X R142, R141, 0x1, R143, P2 ;  /* 0x000000018d8e7824 */ /* 0x000fe400010e068f */
[----:B------:R-:W-:Y:S01]  /*3300*/  FFMA R121, R121, R23, R120 ;  /* 0x0000001779797223 */ /* 0x000fe20000000078 */
[----:B------:R-:W-:-:S04]  /*3310*/  LEA R120, P2, R146, R14, 0x1 ;  /* 0x0000000e92787211 */ /* 0x000fc800078408ff */
[----:B------:R-:W-:Y:S02]  /*3320*/  F2FP.BF16.F32.PACK_AB R21, RZ, R121 ;  /* 0x00000079ff15723e */ /* 0x000fe400000010ff */
[----:B------:R-:W-:-:S03]  /*3330*/  LEA.HI.X R121, R146, R15, R142, 0x1, P2 ;  /* 0x0000000f92797211 */ /* 0x000fc600010f0c8e */
[----:B------:R0:W-:Y:S04]  /*3340*/  @P3 STG.E.U16 desc[UR36][R8.64+0x2], R21 ;  /* 0x0000021508003986 */ /* 0x0001e8000c101524 */
[----:B------:R-:W2:Y:S01]  /*3350*/  @P1 LDG.E.LTC128B.U16 R139, desc[UR36][R120.64] ;  /* 0x00000024788b1981 */ /* 0x000ea2000c1e1520 */
[----:B------:R-:W-:Y:S01]  /*3360*/  IADD3 R12, P2, R12, R140, RZ ;  /* 0x0000008c0c0c7210 */ /* 0x000fe20007f5e0ff */
[----:B------:R-:W-:Y:S01]  /*3370*/  BSSY B1, `(.L_x_32) ;  /* 0x0000011000017945 */ /* 0x000fe20003800000 */
[----:B------:R-:W-:-:S03]  /*3380*/  ISETP.GT.AND P0, PT, R3, 0x8, P0 ;  /* 0x000000080300780c */ /* 0x000fc60000704270 */
[----:B------:R-:W-:Y:S02]  /*3390*/  IMAD.X R13, R13, 0x1, R141, P2 ;  /* 0x000000010d0d7824 */ /* 0x000fe400010e068d */
[----:B0-----:R-:W-:Y:S01]  /*33a0*/  IMAD.WIDE.U32 R20, R137, R20, R12 ;  /* 0x0000001489147225 */ /* 0x001fe200078e000c */
[C---:B------:R-:W-:Y:S02]  /*33b0*/  SHF.L.U64.HI R13, R4.reuse, 0x4, R5 ;  /* 0x00000004040d7819 */ /* 0x040fe40000010205 */
[----:B------:R-:W-:Y:S01]  /*33c0*/  LEA R12, P2, R4, R8, 0x4 ;  /* 0x00000008040c7211 */ /* 0x000fe200078420ff */
[----:B------:R-:W-:Y:S01]  /*33d0*/  IMAD.IADD R5, R149, 0x1, R21 ;  /* 0x0000000195057824 */ /* 0x000fe200078e0215 */
[----:B------:R-:W-:-:S03]  /*33e0*/  LEA R4, P3, R20, R14, 0x1 ;  /* 0x0000000e14047211 */ /* 0x000fc600078608ff */
[----:B------:R-:W-:Y:S01]  /*33f0*/  IMAD.X R13, R13, 0x1, R9, P2 ;  /* 0x000000010d0d7824 */ /* 0x000fe200010e0609 */
[----:B------:R-:W-:Y:S01]  /*3400*/  LEA.HI.X R5, R20, R15, R5, 0x1, P3 ;  /* 0x0000000f14057211 */ /* 0x000fe200018f0c05 */
[----:B--2---:R-:W-:-:S04]  /*3410*/  IMAD.U32 R11, R139, 0x10000, RZ ;  /* 0x000100008b0b7824 */ /* 0x004fc800078e00ff */
[----:B------:R-:W-:-:S04]  /*3420*/  FMUL R11, R11, R136 ;  /* 0x000000880b0b7220 */ /* 0x000fc80000400000 */
[----:B------:R-:W-:-:S05]  /*3430*/  FFMA R11, R122, R23, R11 ;  /* 0x000000177a0b7223 */ /* 0x000fca000000000b */
[----:B------:R-:W-:-:S05]  /*3440*/  F2FP.BF16.F32.PACK_AB R11, RZ, R11 ;  /* 0x0000000bff0b723e */ /* 0x000fca00000010ff */
[----:B------:R0:W-:Y:S01]  /*3450*/  @P1 STG.E.U16 desc[UR36][R12.64], R11 ;  /* 0x0000000b0c001986 */ /* 0x0001e2000c101524 */
[----:B------:R-:W-:Y:S05]  /*3460*/  @!P0 BRA `(.L_x_33) ;  /* 0x0000000000048947 */ /* 0x000fea0003800000 */
[----:B------:R2:W5:Y:S02]  /*3470*/  LDG.E.LTC128B.U16 R139, desc[UR36][R4.64+0x2] ;  /* 0x00000224048b7981 */ /* 0x000564000c1e1520 */
.L_x_33:
[----:B------:R-:W-:Y:S05]  /*3480*/  BSYNC B1 ;  /* 0x0000000000017941 */ /* 0x000fea0003800000 */
.L_x_32:
[----:B0----5:R-:W-:Y:S01]  /*3490*/  IMAD.U32 R11, R139, 0x10000, RZ ;  /* 0x000100008b0b7824 */ /* 0x021fe200078e00ff */
[----:B------:R-:W-:Y:S01]  /*34a0*/  ISETP.GT.AND P1, PT, R10, 0x8, PT ;  /* 0x000000080a00780c */ /* 0x000fe20003f24270 */
[----:B------:R-:W-:Y:S02]  /*34b0*/  BSSY B1, `(.L_x_34) ;  /* 0x0000008000017945 */ /* 0x000fe40003800000 */
[----:B------:R-:W-:Y:S01]  /*34c0*/  FMUL R14, R11, R136 ;  /* 0x000000880b0e7220 */ /* 0x000fe20000400000 */
[----:B------:R-:W-:-:S03]  /*34d0*/  ISETP.GT.AND P2, PT, R3, RZ, P1 ;  /* 0x000000ff0300720c */ /* 0x000fc60000f44270 */
[----:B------:R-:W-:-:S05]  /*34e0*/  FFMA R14, R123, R23, R14 ;  /* 0x000000177b0e7223 */ /* 0x000fca000000000e */
[----:B------:R-:W-:-:S05]  /*34f0*/  F2FP.BF16.F32.PACK_AB R14, RZ, R14 ;  /* 0x0000000eff0e723e */ /* 0x000fca00000010ff */
[----:B------:R0:W-:Y:S01]  /*3500*/  @P0 STG.E.U16 desc[UR36][R12.64+0x2], R14 ;  /* 0x0000020e0c000986 */ /* 0x0001e2000c101524 */
[----:B------:R-:W-:Y:S05]  /*3510*/  @!P2 BRA `(.L_x_35) ;  /* 0x000000000004a947 */ /* 0x000fea0003800000 */
[----:B------:R3:W5:Y:S02]  /*3520*/  LDG.E.LTC128B.U16 R139, desc[UR36][R6.64+0x10] ;  /* 0x00001024068b7981 */ /* 0x000764000c1e1520 */
.L_x_35:
[----:B------:R-:W-:Y:S05]  /*3530*/  BSYNC B1 ;  /* 0x0000000000017941 */ /* 0x000fea0003800000 */
.L_x_34:
[----:B-----5:R-:W-:Y:S01]  /*3540*/  IMAD.U32 R11, R139, 0x10000, RZ ;  /* 0x000100008b0b7824 */ /* 0x020fe200078e00ff */
        /* <DEDUP_REMOVED lines=9> */
.L_x_37:
[----:B------:R-:W-:Y:S05]  /*35e0*/  BSYNC B1 ;  /* 0x0000000000017941 */ /* 0x000fea0003800000 */
.L_x_36:
[----:B----45:R-:W-:Y:S01]  /*35f0*/  IMAD.U32 R11, R139, 0x10000, RZ ;  /* 0x000100008b0b7824 */ /* 0x030fe200078e00ff */
[----:B------:R-:W-:Y:S01]  /*3600*/  ISETP.GT.AND P1, PT, R3, 0x8, P1 ;  /* 0x000000080300780c */ /* 0x000fe20000f24270 */
[----:B------:R-:W-:Y:S02]  /*3610*/  BSSY B1, `(.L_x_38) ;  /* 0x0000007000017945 */ /* 0x000fe40003800000 */
[----:B0-----:R-:W-:-:S04]  /*3620*/  FMUL R14, R11, R136 ;  /* 0x000000880b0e7220 */ /* 0x001fc80000400000 */
[----:B------:R-:W-:-:S05]  /*3630*/  FFMA R14, R125, R23, R14 ;  /* 0x000000177d0e7223 */ /* 0x000fca000000000e */
[----:B------:R-:W-:-:S05]  /*3640*/  F2FP.BF16.F32.PACK_AB R14, RZ, R14 ;  /* 0x0000000eff0e723e */ /* 0x000fca00000010ff */
[----:B------:R0:W-:Y:S01]  /*3650*/  @P3 STG.E.U16 desc[UR36][R8.64+0x12], R14 ;  /* 0x0000120e08003986 */ /* 0x0001e2000c101524 */
[----:B------:R-:W-:Y:S05]  /*3660*/  @!P1 BRA `(.L_x_39) ;  /* 0x0000000000049947 */ /* 0x000fea0003800000 */
[----:B------:R4:W5:Y:S02]  /*3670*/  LDG.E.LTC128B.U16 R139, desc[UR36][R4.64+0x10] ;  /* 0x00001024048b7981 */ /* 0x000964000c1e1520 */
.L_x_39:
[----:B------:R-:W-:Y:S05]  /*3680*/  BSYNC B1 ;  /* 0x0000000000017941 */ /* 0x000fea0003800000 */
.L_x_38:
[----:B-----5:R-:W-:Y:S01]  /*3690*/  IMAD.U32 R11, R139, 0x10000, RZ ;  /* 0x000100008b0b7824 */ /* 0x020fe200078e00ff */
[----:B------:R-:W-:Y:S01]  /*36a0*/  ISETP.GT.AND P0, PT, R3, 0x8, P0 ;  /* 0x000000080300780c */ /* 0x000fe20000704270 */
[----:B------:R-:W-:Y:S02]  /*36b0*/  BSSY B1, `(.L_x_40) ;  /* 0x0000007000017945 */ /* 0x000fe40003800000 */
[----:B------:R-:W-:-:S04]  /*36c0*/  FMUL R11, R11, R136 ;  /* 0x000000880b0b7220 */ /* 0x000fc80000400000 */
[----:B------:R-:W-:-:S05]  /*36d0*/  FFMA R11, R126, R23, R11 ;  /* 0x000000177e0b7223 */ /* 0x000fca000000000b */
[----:B------:R-:W-:-:S05]  /*36e0*/  F2FP.BF16.F32.PACK_AB R11, RZ, R11 ;  /* 0x0000000bff0b723e */ /* 0x000fca00000010ff */
[----:B------:R0:W-:Y:S01]  /*36f0*/  @P1 STG.E.U16 desc[UR36][R12.64+0x10], R11 ;  /* 0x0000100b0c001986 */ /* 0x0001e2000c101524 */
[----:B------:R-:W-:Y:S05]  /*3700*/  @!P0 BRA `(.L_x_41) ;  /* 0x0000000000048947 */ /* 0x000fea0003800000 */
[----:B------:R0:W5:Y:S02]  /*3710*/  LDG.E.LTC128B.U16 R139, desc[UR36][R4.64+0x12] ;  /* 0x00001224048b7981 */ /* 0x000164000c1e1520 */
.L_x_41:
[----:B------:R-:W-:Y:S05]  /*3720*/  BSYNC B1 ;  /* 0x0000000000017941 */ /* 0x000fea0003800000 */
.L_x_40:
        /* <DEDUP_REMOVED lines=10> */
.L_x_43:
[----:B------:R-:W-:Y:S05]  /*37d0*/  BSYNC B1 ;  /* 0x0000000000017941 */ /* 0x000fea0003800000 */
.L_x_42:
        /* <DEDUP_REMOVED lines=10> */
.L_x_45:
[----:B------:R-:W-:Y:S05]  /*3880*/  BSYNC B1 ;  /* 0x0000000000017941 */ /* 0x000fea0003800000 */
.L_x_44:
[----:B0----5:R-:W-:Y:S01]  /*3890*/  IMAD.U32 R11, R139, 0x10000, RZ ;  /* 0x000100008b0b7824 */ /* 0x021fe200078e00ff */
        /* <DEDUP_REMOVED lines=8> */
.L_x_47:
[----:B------:R-:W-:Y:S05]  /*3920*/  BSYNC B1 ;  /* 0x0000000000017941 */ /* 0x000fea0003800000 */
.L_x_46:
        /* <DEDUP_REMOVED lines=9> */
.L_x_49:
[----:B------:R-:W-:Y:S05]  /*39c0*/  BSYNC B1 ;  /* 0x0000000000017941 */ /* 0x000fea0003800000 */
.L_x_48:
        /* <DEDUP_REMOVED lines=10> */
.L_x_51:
[----:B------:R-:W-:Y:S05]  /*3a70*/  BSYNC B1 ;  /* 0x0000000000017941 */ /* 0x000fea0003800000 */
.L_x_50:
        /* <DEDUP_REMOVED lines=10> */
.L_x_53:
[----:B------:R-:W-:Y:S05]  /*3b20*/  BSYNC B1 ;  /* 0x0000000000017941 */ /* 0x000fea0003800000 */
.L_x_52:
        /* <DEDUP_REMOVED lines=9> */
.L_x_55:
[----:B------:R-:W-:Y:S05]  /*3bc0*/  BSYNC B1 ;  /* 0x0000000000017941 */ /* 0x000fea0003800000 */
.L_x_54:
        /* <DEDUP_REMOVED lines=9> */
.L_x_57:
[----:B------:R-:W-:Y:S05]  /*3c60*/  BSYNC B1 ;  /* 0x0000000000017941 */ /* 0x000fea0003800000 */
.L_x_56:
        /* <DEDUP_REMOVED lines=10> */
.L_x_59:
[----:B------:R-:W-:Y:S05]  /*3d10*/  BSYNC B1 ;  /* 0x0000000000017941 */ /* 0x000fea0003800000 */
.L_x_58:
        /* <DEDUP_REMOVED lines=10> */
.L_x_61:
[----:B------:R-:W-:Y:S05]  /*3dc0*/  BSYNC B1 ;  /* 0x0000000000017941 */ /* 0x000fea0003800000 */
.L_x_60:
        /* <DEDUP_REMOVED lines=9> */
.L_x_63:
[----:B------:R-:W-:Y:S05]  /*3e60*/  BSYNC B1 ;  /* 0x0000000000017941 */ /* 0x000fea0003800000 */
.L_x_62:
        /* <DEDUP_REMOVED lines=9> */
.L_x_65:
[----:B------:R-:W-:Y:S05]  /*3f00*/  BSYNC B1 ;  /* 0x0000000000017941 */ /* 0x000fea0003800000 */
.L_x_64:
        /* <DEDUP_REMOVED lines=10> */
.L_x_67:
[----:B------:R-:W-:Y:S05]  /*3fb0*/  BSYNC B1 ;  /* 0x0000000000017941 */ /* 0x000fea0003800000 */
.L_x_66:
        /* <DEDUP_REMOVED lines=10> */
.L_x_69:
[----:B------:R-:W-:Y:S05]  /*4060*/  BSYNC B1 ;  /* 0x0000000000017941 */ /* 0x000fea0003800000 */
.L_x_68:
        /* <DEDUP_REMOVED lines=9> */
.L_x_71:
[----:B------:R-:W-:Y:S05]  /*4100*/  BSYNC B1 ;  /* 0x0000000000017941 */ /* 0x000fea0003800000 */
.L_x_70:
        /* <DEDUP_REMOVED lines=9> */
.L_x_73:
[----:B------:R-:W-:Y:S05]  /*41a0*/  BSYNC B1 ;  /* 0x0000000000017941 */ /* 0x000fea0003800000 */
.L_x_72:
        /* <DEDUP_REMOVED lines=10> */
.L_x_75:
[----:B------:R-:W-:Y:S05]  /*4250*/  BSYNC B1 ;  /* 0x0000000000017941 */ /* 0x000fea0003800000 */
.L_x_74:
        /* <DEDUP_REMOVED lines=10> */
.L_x_77:
[----:B------:R-:W-:Y:S05]  /*4300*/  BSYNC B1 ;  /* 0x0000000000017941 */ /* 0x000fea0003800000 */
.L_x_76:
        /* <DEDUP_REMOVED lines=9> */
.L_x_79:
[----:B------:R-:W-:Y:S05]  /*43a0*/  BSYNC B1 ;  /* 0x0000000000017941 */ /* 0x000fea0003800000 */
.L_x_78:
        /* <DEDUP_REMOVED lines=9> */
.L_x_81:
[----:B------:R-:W-:Y:S05]  /*4440*/  BSYNC B1 ;  /* 0x0000000000017941 */ /* 0x000fea0003800000 */
.L_x_80:
        /* <DEDUP_REMOVED lines=10> */
.L_x_83:
[----:B------:R-:W-:Y:S05]  /*44f0*/  BSYNC B1 ;  /* 0x0000000000017941 */ /* 0x000fea0003800000 */
.L_x_82:
        /* <DEDUP_REMOVED lines=10> */
.L_x_85:
[----:B------:R-:W-:Y:S05]  /*45a0*/  BSYNC B1 ;  /* 0x0000000000017941 */ /* 0x000fea0003800000 */
.L_x_84:
        /* <DEDUP_REMOVED lines=9> */
.L_x_87:
[----:B------:R-:W-:Y:S05]  /*4640*/  BSYNC B1 ;  /* 0x0000000000017941 */ /* 0x000fea0003800000 */
.L_x_86:
        /* <DEDUP_REMOVED lines=9> */
.L_x_89:
[----:B------:R-:W-:Y:S05]  /*46e0*/  BSYNC B1 ;  /* 0x0000000000017941 */ /* 0x000fea0003800000 */
.L_x_88:
        /* <DEDUP_REMOVED lines=10> */
.L_x_91:
[----:B------:R-:W-:Y:S05]  /*4790*/  BSYNC B1 ;  /* 0x0000000000017941 */ /* 0x000fea0003800000 */
.L_x_90:
        /* <DEDUP_REMOVED lines=10> */
.L_x_93:
[----:B------:R-:W-:Y:S05]  /*4840*/  BSYNC B1 ;  /* 0x0000000000017941 */ /* 0x000fea0003800000 */
.L_x_92:
        /* <DEDUP_REMOVED lines=9> */
.L_x_95:
[----:B------:R-:W-:Y:S05]  /*48e0*/  BSYNC B1 ;  /* 0x0000000000017941 */ /* 0x000fea0003800000 */
.L_x_94:
        /* <DEDUP_REMOVED lines=9> */
.L_x_97:
[----:B------:R-:W-:Y:S05]  /*4980*/  BSYNC B1 ;  /* 0x0000000000017941 */ /* 0x000fea0003800000 */
.L_x_96:
        /* <DEDUP_REMOVED lines=10> */
.L_x_99:
[----:B------:R-:W-:Y:S05]  /*4a30*/  BSYNC B1 ;  /* 0x0000000000017941 */ /* 0x000fea0003800000 */
.L_x_98:
        /* <DEDUP_REMOVED lines=10> */
.L_x_101:
[----:B------:R-:W-:Y:S05]  /*4ae0*/  BSYNC B1 ;  /* 0x0000000000017941 */ /* 0x000fea0003800000 */
.L_x_100:
        /* <DEDUP_REMOVED lines=9> */
.L_x_103:
[----:B------:R-:W-:Y:S05]  /*4b80*/  BSYNC B1 ;  /* 0x0000000000017941 */ /* 0x000fea0003800000 */
.L_x_102:
        /* <DEDUP_REMOVED lines=9> */
.L_x_105:
[----:B------:R-:W-:Y:S05]  /*4c20*/  BSYNC B1 ;  /* 0x0000000000017941 */ /* 0x000fea0003800000 */
.L_x_104:
        /* <DEDUP_REMOVED lines=10> */
.L_x_107:
[----:B------:R-:W-:Y:S05]  /*4cd0*/  BSYNC B1 ;  /* 0x0000000000017941 */ /* 0x000fea0003800000 */
.L_x_106:
        /* <DEDUP_REMOVED lines=10> */
.L_x_109:
[----:B------:R-:W-:Y:S05]  /*4d80*/  BSYNC B1 ;  /* 0x0000000000017941 */ /* 0x000fea0003800000 */
.L_x_108:
        /* <DEDUP_REMOVED lines=9> */
.L_x_111:
[----:B------:R-:W-:Y:S05]  /*4e20*/  BSYNC B1 ;  /* 0x0000000000017941 */ /* 0x000fea0003800000 */
.L_x_110:
        /* <DEDUP_REMOVED lines=9> */
.L_x_113:
[----:B------:R-:W-:Y:S05]  /*4ec0*/  BSYNC B1 ;  /* 0x0000000000017941 */ /* 0x000fea0003800000 */
.L_x_112:
        /* <DEDUP_REMOVED lines=10> */
.L_x_115:
[----:B------:R-:W-:Y:S05]  /*4f70*/  BSYNC B1 ;  /* 0x0000000000017941 */ /* 0x000fea0003800000 */
.L_x_114:
        /* <DEDUP_REMOVED lines=10> */
.L_x_117:
[----:B------:R-:W-:Y:S05]  /*5020*/  BSYNC B1 ;  /* 0x0000000000017941 */ /* 0x000fea0003800000 */
.L_x_116:
        /* <DEDUP_REMOVED lines=9> */
.L_x_119:
[----:B------:R-:W-:Y:S05]  /*50c0*/  BSYNC B1 ;  /* 0x0000000000017941 */ /* 0x000fea0003800000 */
.L_x_118:
        /* <DEDUP_REMOVED lines=9> */
.L_x_121:
[----:B------:R-:W-:Y:S05]  /*5160*/  BSYNC B1 ;  /* 0x0000000000017941 */ /* 0x000fea0003800000 */
.L_x_120:
        /* <DEDUP_REMOVED lines=10> */
.L_x_123:
[----:B------:R-:W-:Y:S05]  /*5210*/  BSYNC B1 ;  /* 0x0000000000017941 */ /* 0x000fea0003800000 */
.L_x_122:
        /* <DEDUP_REMOVED lines=10> */
.L_x_125:
[----:B------:R-:W-:Y:S05]  /*52c0*/  BSYNC B1 ;  /* 0x0000000000017941 */ /* 0x000fea0003800000 */
.L_x_124:
        /* <DEDUP_REMOVED lines=9> */
.L_x_127:
[----:B------:R-:W-:Y:S05]  /*5360*/  BSYNC B1 ;  /* 0x0000000000017941 */ /* 0x000fea0003800000 */
.L_x_126:
        /* <DEDUP_REMOVED lines=9> */
.L_x_129:
[----:B------:R-:W-:Y:S05]  /*5400*/  BSYNC B1 ;  /* 0x0000000000017941 */ /* 0x000fea0003800000 */
.L_x_128:
        /* <DEDUP_REMOVED lines=10> */
.L_x_131:
[----:B------:R-:W-:Y:S05]  /*54b0*/  BSYNC B1 ;  /* 0x0000000000017941 */ /* 0x000fea0003800000 */
.L_x_130:
        /* <DEDUP_REMOVED lines=10> */
.L_x_133:
[----:B------:R-:W-:Y:S05]  /*5560*/  BSYNC B1 ;  /* 0x0000000000017941 */ /* 0x000fea0003800000 */
.L_x_132:
        /* <DEDUP_REMOVED lines=9> */
.L_x_135:
[----:B------:R-:W-:Y:S05]  /*5600*/  BSYNC B1 ;  /* 0x0000000000017941 */ /* 0x000fea0003800000 */
.L_x_134:
        /* <DEDUP_REMOVED lines=9> */
.L_x_137:
[----:B------:R-:W-:Y:S05]  /*56a0*/  BSYNC B1 ;  /* 0x0000000000017941 */ /* 0x000fea0003800000 */
.L_x_136:
        /* <DEDUP_REMOVED lines=10> */
.L_x_139:
[----:B------:R-:W-:Y:S05]  /*5750*/  BSYNC B1 ;  /* 0x0000000000017941 */ /* 0x000fea0003800000 */
.L_x_138:
        /* <DEDUP_REMOVED lines=10> */
.L_x_141:
[----:B------:R-:W-:Y:S05]  /*5800*/  BSYNC B1 ;  /* 0x0000000000017941 */ /* 0x000fea0003800000 */
.L_x_140:
        /* <DEDUP_REMOVED lines=9> */
.L_x_143:
[----:B------:R-:W-:Y:S05]  /*58a0*/  BSYNC B1 ;  /* 0x0000000000017941 */ /* 0x000fea0003800000 */
.L_x_142:
        /* <DEDUP_REMOVED lines=9> */
.L_x_145:
[----:B------:R-:W-:Y:S05]  /*5940*/  BSYNC B1 ;  /* 0x0000000000017941 */ /* 0x000fea0003800000 */
.L_x_144:
        /* <DEDUP_REMOVED lines=10> */
.L_x_147:
[----:B------:R-:W-:Y:S05]  /*59f0*/  BSYNC B1 ;  /* 0x0000000000017941 */ /* 0x000fea0003800000 */
.L_x_146:
        /* <DEDUP_REMOVED lines=10> */
.L_x_149:
[----:B------:R-:W-:Y:S05]  /*5aa0*/  BSYNC B1 ;  /* 0x0000000000017941 */ /* 0x000fea0003800000 */
.L_x_148:
        /* <DEDUP_REMOVED lines=9> */
.L_x_151:
[----:B------:R-:W-:Y:S05]  /*5b40*/  BSYNC B1 ;  /* 0x0000000000017941 */ /* 0x000fea0003800000 */
.L_x_150:
        /* <DEDUP_REMOVED lines=9> */
.L_x_153:
[----:B------:R-:W-:Y:S05]  /*5be0*/  BSYNC B1 ;  /* 0x0000000000017941 */ /* 0x000fea0003800000 */
.L_x_152:
        /* <DEDUP_REMOVED lines=10> */
.L_x_155:
[----:B------:R-:W-:Y:S05]  /*5c90*/  BSYNC B1 ;  /* 0x0000000000017941 */ /* 0x000fea0003800000 */
.L_x_154:
        /* <DEDUP_REMOVED lines=10> */
.L_x_157:
[----:B------:R-:W-:Y:S05]  /*5d40*/  BSYNC B1 ;  /* 0x0000000000017941 */ /* 0x000fea0003800000 */
.L_x_156:
        /* <DEDUP_REMOVED lines=9> */
.L_x_159:
[----:B------:R-:W-:Y:S05]  /*5de0*/  BSYNC B1 ;  /* 0x0000000000017941 */ /* 0x000fea0003800000 */
.L_x_158:
        /* <DEDUP_REMOVED lines=9> */
.L_x_161:
[----:B------:R-:W-:Y:S05]  /*5e80*/  BSYNC B1 ;  /* 0x0000000000017941 */ /* 0x000fea0003800000 */
.L_x_160:
        /* <DEDUP_REMOVED lines=10> */
.L_x_163:
[----:B------:R-:W-:Y:S05]  /*5f30*/  BSYNC B1 ;  /* 0x0000000000017941 */ /* 0x000fea0003800000 */
.L_x_162:
        /* <DEDUP_REMOVED lines=10> */
.L_x_165:
[----:B------:R-:W-:Y:S05]  /*5fe0*/  BSYNC B1 ;  /* 0x0000000000017941 */ /* 0x000fea0003800000 */
.L_x_164:
        /* <DEDUP_REMOVED lines=9> */
.L_x_167:
[----:B------:R-:W-:Y:S05]  /*6080*/  BSYNC B1 ;  /* 0x0000000000017941 */ /* 0x000fea0003800000 */
.L_x_166:
        /* <DEDUP_REMOVED lines=9> */
.L_x_169:
[----:B------:R-:W-:Y:S05]  /*6120*/  BSYNC B1 ;  /* 0x0000000000017941 */ /* 0x000fea0003800000 */
.L_x_168:
        /* <DEDUP_REMOVED lines=10> */
.L_x_171:
[----:B------:R-:W-:Y:S05]  /*61d0*/  BSYNC B1 ;  /* 0x0000000000017941 */ /* 0x000fea0003800000 */
.L_x_170:
        /* <DEDUP_REMOVED lines=10> */
.L_x_173:
[----:B------:R-:W-:Y:S05]  /*6280*/  BSYNC B1 ;  /* 0x0000000000017941 */ /* 0x000fea0003800000 */
.L_x_172:
        /* <DEDUP_REMOVED lines=9> */
.L_x_175:
[----:B------:R-:W-:Y:S05]  /*6320*/  BSYNC B1 ;  /* 0x0000000000017941 */ /* 0x000fea0003800000 */
.L_x_174:
        /* <DEDUP_REMOVED lines=9> */
.L_x_177:
[----:B------:R-:W-:Y:S05]  /*63c0*/  BSYNC B1 ;  /* 0x0000000000017941 */ /* 0x000fea0003800000 */
.L_x_176:
        /* <DEDUP_REMOVED lines=10> */
.L_x_179:
[----:B------:R-:W-:Y:S05]  /*6470*/  BSYNC B1 ;  /* 0x0000000000017941 */ /* 0x000fea0003800000 */
.L_x_178:
        /* <DEDUP_REMOVED lines=10> */
.L_x_181:
[----:B------:R-:W-:Y:S05]  /*6520*/  BSYNC B1 ;  /* 0x0000000000017941 */ /* 0x000fea0003800000 */
.L_x_180:
        /* <DEDUP_REMOVED lines=9> */
.L_x_183:
[----:B------:R-:W-:Y:S05]  /*65c0*/  BSYNC B1 ;  /* 0x0000000000017941 */ /* 0x000fea0003800000 */
.L_x_182:
        /* <DEDUP_REMOVED lines=9> */
.L_x_185:
[----:B------:R-:W-:Y:S05]  /*6660*/  BSYNC B1 ;  /* 0x0000000000017941 */ /* 0x000fea0003800000 */
.L_x_184:
        /* <DEDUP_REMOVED lines=10> */
.L_x_187:
[----:B------:R-:W-:Y:S05]  /*6710*/  BSYNC B1 ;  /* 0x0000000000017941 */ /* 0x000fea0003800000 */
.L_x_186:
        /* <DEDUP_REMOVED lines=10> */
.L_x_189:
[----:B------:R-:W-:Y:S05]  /*67c0*/  BSYNC B1 ;  /* 0x0000000000017941 */ /* 0x000fea0003800000 */
.L_x_188:
        /* <DEDUP_REMOVED lines=9> */
.L_x_191:
[----:B------:R-:W-:Y:S05]  /*6860*/  BSYNC B1 ;  /* 0x0000000000017941 */ /* 0x000fea0003800000 */
.L_x_190:
        /* <DEDUP_REMOVED lines=9> */
.L_x_193:
[----:B------:R-:W-:Y:S05]  /*6900*/  BSYNC B1 ;  /* 0x0000000000017941 */ /* 0x000fea0003800000 */
.L_x_192:
        /* <DEDUP_REMOVED lines=10> */
.L_x_195:
[----:B------:R-:W-:Y:S05]  /*69b0*/  BSYNC B1 ;  /* 0x0000000000017941 */ /* 0x000fea0003800000 */
.L_x_194:
        /* <DEDUP_REMOVED lines=10> */
.L_x_197:
[----:B------:R-:W-:Y:S05]  /*6a60*/  BSYNC B1 ;  /* 0x0000000000017941 */ /* 0x000fea0003800000 */
.L_x_196:
        /* <DEDUP_REMOVED lines=9> */
.L_x_199:
[----:B------:R-:W-:Y:S05]  /*6b00*/  BSYNC B1 ;  /* 0x0000000000017941 */ /* 0x000fea0003800000 */
.L_x_198:
        /* <DEDUP_REMOVED lines=9> */
.L_x_201:
[----:B------:R-:W-:Y:S05]  /*6ba0*/  BSYNC B1 ;  /* 0x0000000000017941 */ /* 0x000fea0003800000 */
.L_x_200:
        /* <DEDUP_REMOVED lines=10> */
.L_x_203:
[----:B------:R-:W-:Y:S05]  /*6c50*/  BSYNC B1 ;  /* 0x0000000000017941 */ /* 0x000fea0003800000 */
.L_x_202:
        /* <DEDUP_REMOVED lines=10> */
.L_x_205:
[----:B------:R-:W-:Y:S05]  /*6d00*/  BSYNC B1 ;  /* 0x0000000000017941 */ /* 0x000fea0003800000 */
.L_x_204:
        /* <DEDUP_REMOVED lines=9> */
.L_x_207:
[----:B------:R-:W-:Y:S05]  /*6da0*/  BSYNC B1 ;  /* 0x0000000000017941 */ /* 0x000fea0003800000 */
.L_x_206:
        /* <DEDUP_REMOVED lines=9> */
.L_x_209:
[----:B------:R-:W-:Y:S05]  /*6e40*/  BSYNC B1 ;  /* 0x0000000000017941 */ /* 0x000fea0003800000 */
.L_x_208:
        /* <DEDUP_REMOVED lines=10> */
.L_x_211:
[----:B------:R-:W-:Y:S05]  /*6ef0*/  BSYNC B1 ;  /* 0x0000000000017941 */ /* 0x000fea0003800000 */
.L_x_210:
        /* <DEDUP_REMOVED lines=10> */
.L_x_213:
[----:B------:R-:W-:Y:S05]  /*6fa0*/  BSYNC B1 ;  /* 0x0000000000017941 */ /* 0x000fea0003800000 */
.L_x_212:
        /* <DEDUP_REMOVED lines=9> */
.L_x_215:
[----:B------:R-:W-:Y:S05]  /*7040*/  BSYNC B1 ;  /* 0x0000000000017941 */ /* 0x000fea0003800000 */
.L_x_214:
        /* <DEDUP_REMOVED lines=9> */
.L_x_217:
[----:B------:R-:W-:Y:S05]  /*70e0*/  BSYNC B1 ;  /* 0x0000000000017941 */ /* 0x000fea0003800000 */
.L_x_216:
        /* <DEDUP_REMOVED lines=10> */
.L_x_219:
[----:B------:R-:W-:Y:S05]  /*7190*/  BSYNC B1 ;  /* 0x0000000000017941 */ /* 0x000fea0003800000 */
.L_x_218:
        /* <DEDUP_REMOVED lines=10> */
.L_x_221:
[----:B------:R-:W-:Y:S05]  /*7240*/  BSYNC B1 ;  /* 0x0000000000017941 */ /* 0x000fea0003800000 */
.L_x_220:
        /* <DEDUP_REMOVED lines=9> */
.L_x_223:
[----:B------:R-:W-:Y:S05]  /*72e0*/  BSYNC B1 ;  /* 0x0000000000017941 */ /* 0x000fea0003800000 */
.L_x_222:
        /* <DEDUP_REMOVED lines=9> */
.L_x_225:
[----:B------:R-:W-:Y:S05]  /*7380*/  BSYNC B1 ;  /* 0x0000000000017941 */ /* 0x000fea0003800000 */
.L_x_224:
        /* <DEDUP_REMOVED lines=10> */
.L_x_227:
[----:B------:R-:W-:Y:S05]  /*7430*/  BSYNC B1 ;  /* 0x0000000000017941 */ /* 0x000fea0003800000 */
.L_x_226:
        /* <DEDUP_REMOVED lines=10> */
.L_x_229:
[----:B------:R-:W-:Y:S05]  /*74e0*/  BSYNC B1 ;  /* 0x0000000000017941 */ /* 0x000fea0003800000 */
.L_x_228:
        /* <DEDUP_REMOVED lines=9> */
.L_x_231:
[----:B------:R-:W-:Y:S05]  /*7580*/  BSYNC B1 ;  /* 0x0000000000017941 */ /* 0x000fea0003800000 */
.L_x_230:
        /* <DEDUP_REMOVED lines=9> */
.L_x_233:
[----:B------:R-:W-:Y:S05]  /*7620*/  BSYNC B1 ;  /* 0x0000000000017941 */ /* 0x000fea0003800000 */
.L_x_232:
        /* <DEDUP_REMOVED lines=10> */
.L_x_235:
[----:B------:R-:W-:Y:S05]  /*76d0*/  BSYNC B1 ;  /* 0x0000000000017941 */ /* 0x000fea0003800000 */
.L_x_234:
        /* <DEDUP_REMOVED lines=10> */
.L_x_237:
[----:B------:R-:W-:Y:S05]  /*7780*/  BSYNC B1 ;  /* 0x0000000000017941 */ /* 0x000fea0003800000 */
.L_x_236:
        /* <DEDUP_REMOVED lines=9> */
.L_x_239:
[----:B------:R-:W-:Y:S05]  /*7820*/  BSYNC B1 ;  /* 0x0000000000017941 */ /* 0x000fea0003800000 */
.L_x_238:
        /* <DEDUP_REMOVED lines=9> */
.L_x_241:
[----:B------:R-:W-:Y:S05]  /*78c0*/  BSYNC B1 ;  /* 0x0000000000017941 */ /* 0x000fea0003800000 */
.L_x_240:
        /* <DEDUP_REMOVED lines=10> */
.L_x_243:
[----:B------:R-:W-:Y:S05]  /*7970*/  BSYNC B1 ;  /* 0x0000000000017941 */ /* 0x000fea0003800000 */
.L_x_242:
        /* <DEDUP_REMOVED lines=10> */
.L_x_245:
[----:B------:R-:W-:Y:S05]  /*7a20*/  BSYNC B1 ;  /* 0x0000000000017941 */ /* 0x000fea0003800000 */
.L_x_244:
[----:B01-3-5:R-:W-:Y:S01]  /*7a30*/  IMAD.U32 R7, R139, 0x10000, RZ ;  /* 0x000100008b077824 */ /* 0x02bfe200078e00ff */
        /* <DEDUP_REMOVED lines=8> */
.L_x_247:
[----:B------:R-:W-:Y:S05]  /*7ac0*/  BSYNC B1 ;  /* 0x0000000000017941 */ /* 0x000fea0003800000 */
.L_x_246:
[----:B-----5:R-:W-:Y:S01]  /*7ad0*/  IMAD.U32 R7, R139, 0x10000, RZ ;  /* 0x000100008b077824 */ /* 0x020fe200078e00ff */
[----:B------:R-:W-:Y:S01]  /*7ae0*/  ISETP.GT.AND P0, PT, R3, 0x8, P0 ;  /* 0x000000080300780c */ /* 0x000fe20000704270 */
[----:B0-----:R-:W-:Y:S01]  /*7af0*/  @P1 IMAD.MOV.U32 R6, RZ, RZ, R12 ;  /* 0x000000ffff061224 */ /* 0x001fe200078e000c */
[----:B------:R-:W-:Y:S01]  /*7b00*/  BSSY B1, `(.L_x_248) ;  /* 0x0000009000017945 */ /* 0x000fe20003800000 */
[----:B------:R-:W-:-:S04]  /*7b10*/  FMUL R7, R7, R136 ;  /* 0x0000008807077220 */ /* 0x000fc80000400000 */
[----:B------:R-:W-:-:S05]  /*7b20*/  FFMA R7, R38, R23, R7 ;  /* 0x0000001726077223 */ /* 0x000fca0000000007 */
[----:B------:R-:W-:-:S04]  /*7b30*/  F2FP.BF16.F32.PACK_AB R7, RZ, R7 ;  /* 0x00000007ff07723e */ /* 0x000fc800000010ff */
[----:B------:R-:W-:Y:S01]  /*7b40*/  PRMT R8, R7, 0x7610, R8 ;  /* 0x0000761007087816 */ /* 0x000fe20000000008 */
[----:B------:R-:W-:-:S05]  /*7b50*/  @P1 IMAD.MOV.U32 R7, RZ, RZ, R13 ;  /* 0x000000ffff071224 */ /* 0x000fca00078e000d */
[----:B------:R0:W-:Y:S01]  /*7b60*/  @P1 STG.E.U16 desc[UR36][R6.64+0x1b0], R8 ;  /* 0x0001b00806001986 */ /* 0x0001e2000c101524 */
[----:B------:R-:W-:Y:S05]  /*7b70*/  @!P0 BRA `(.L_x_249) ;  /* 0x0000000000048947 */ /* 0x000fea0003800000 */
[----:B------:R3:W5:Y:S02]  /*7b80*/  LDG.E.LTC128B.U16 R139, desc[UR36][R4.64+0x1b2] ;  /* 0x0001b224048b7981 */ /* 0x000764000c1e1520 */
.L_x_249:
[----:B------:R-:W-:Y:S05]  /*7b90*/  BSYNC B1 ;  /* 0x0000000000017941 */ /* 0x000fea0003800000 */
.L_x_248:
[----:B------:R-:W-:Y:S05]  /*7ba0*/  @!P0 BRA `(.L_x_250) ;  /* 0x0000002400c08947 */ /* 0x000fea0003800000 */
[----:B-----5:R-:W-:-:S04]  /*7bb0*/  IMAD.U32 R139, R139, 0x10000, RZ ;  /* 0x000100008b8b7824 */ /* 0x020fc800078e00ff */
[----:B-1234-:R-:W-:-:S04]  /*7bc0*/  FMUL R4, R139, R136 ;  /* 0x000000888b047220 */ /* 0x01efc80000400000 */
[----:B------:R-:W-:-:S05]  /*7bd0*/  FFMA R4, R39, R23, R4 ;  /* 0x0000001727047223 */ /* 0x000fca0000000004 */
[----:B------:R-:W-:-:S05]  /*7be0*/  F2FP.BF16.F32.PACK_AB R4, RZ, R4 ;  /* 0x00000004ff04723e */ /* 0x000fca00000010ff */
[----:B------:R1:W-:Y:S01]  /*7bf0*/  STG.E.U16 desc[UR36][R12.64+0x1b2], R4 ;  /* 0x0001b2040c007986 */ /* 0x0003e2000c101524 */
[----:B------:R-:W-:Y:S05]  /*7c00*/  BRA `(.L_x_250) ;  /* 0x0000002400a87947 */ /* 0x000fea0003800000 */
.L_x_29:
[----:B------:R-:W-:Y:S01]  /*7c10*/  ULDC.64 UR4, c[0x0][0x5c0] ;  /* 0x0001700000047ab9 */ /* 0x000fe20000000a00 */
[----:B------:R-:W-:Y:S01]  /*7c20*/  ISETP.GT.AND P3, PT, R10, 0x1, PT ;  /* 0x000000010a00780c */ /* 0x000fe20003f64270 */
[-C--:B------:R-:W-:Y:S01]  /*7c30*/  FMUL R120, R120, R23.reuse ;  /* 0x0000001778787220 */ /* 0x080fe20000400000 */
[----:B------:R-:W-:Y:S01]  /*7c40*/  LEA R8, P0, R6, UR4, 0x1 ;  /* 0x0000000406087c11 */ /* 0x000fe2000f8008ff */
[-C--:B------:R-:W-:Y:S01]  /*7c50*/  FMUL R121, R121, R23.reuse ;  /* 0x0000001779797220 */ /* 0x080fe20000400000 */
[----:B------:R-:W-:Y:S01]  /*7c60*/  SHF.L.U64.HI R5, R4, 0x4, R5 ;  /* 0x0000000404057819 */ /* 0x000fe20000010205 */
[-C--:B------:R-:W-:Y:S01]  /*7c70*/  FMUL R122, R122, R23.reuse ;  /* 0x000000177a7a7220 */ /* 0x080fe20000400000 */
[----:B------:R-:W-:Y:S01]  /*7c80*/  LEA.HI.X R9, R6, UR5, R9, 0x1, P0 ;  /* 0x0000000506097c11 */ /* 0x000fe200080f0c09 */
[-C--:B------:R-:W-:Y:S01]  /*7c90*/  FMUL R123, R123, R23.reuse ;  /* 0x000000177b7b7220 */ /* 0x080fe20000400000 */
[----:B------:R-:W-:Y:S01]  /*7ca0*/  ISETP.GT.AND P0, PT, R3, RZ, P3 ;  /* 0x000000ff0300720c */ /* 0x000fe20001f04270 */
[-C--:B------:R-:W-:Y:S01]  /*7cb0*/  FMUL R124, R124, R23.reuse ;  /* 0x000000177c7c7220 */ /* 0x080fe20000400000 */
[----:B------:R-:W-:Y:S01]  /*7cc0*/  F2FP.BF16.F32.PACK_AB R120, RZ, R120 ;  /* 0x00000078ff78723e */ /* 0x000fe200000010ff */
[----:B------:R-:W-:Y:S01]  /*7cd0*/  FMUL R125, R125, R23 ;  /* 0x000000177d7d7220 */ /* 0x000fe20000400000 */
[----:B------:R-:W-:Y:S01]  /*7ce0*/  F2FP.BF16.F32.PACK_AB R121, RZ, R121 ;  /* 0x00000079ff79723e */ /* 0x000fe200000010ff */
[-C--:B------:R-:W-:Y:S01]  /*7cf0*/  FMUL R126, R126, R23.reuse ;  /* 0x000000177e7e7220 */ /* 0x080fe20000400000 */
[----:B------:R-:W-:Y:S01]  /*7d00*/  LEA R4, P4, R4, R8, 0x4 ;  /* 0x0000000804047211 */ /* 0x000fe200078820ff */
[----:B------:R-:W-:Y:S01]  /*7d10*/  @P2 STG.E.U16 desc[UR36][R8.64], R120 ;  /* 0x0000007808002986 */ /* 0x000fe2000c101524 */
[----:B------:R-:W-:Y:S01]  /*7d20*/  ISETP.GT.AND P2, PT, R10, 0x8, PT ;  /* 0x000000080a00780c */ /* 0x000fe20003f44270 */
[-C--:B------:R-:W-:Y:S01]  /*7d30*/  FMUL R127, R127, R23.reuse ;  /* 0x000000177f7f7220 */ /* 0x080fe20000400000 */
[----:B------:R-:W-:Y:S01]  /*7d40*/  ISETP.GT.AND P1, PT, R3, 0x8, P1 ;  /* 0x000000080300780c */ /* 0x000fe20000f24270 */
[--C-:B------:R-:W-:Y:S01]  /*7d50*/  IMAD.X R5, R5, 0x1, R9.reuse, P4 ;  /* 0x0000000105057824 */ /* 0x100fe200020e0609 */
[C---:B------:R-:W-:Y:S01]  /*7d60*/  ISETP.GT.AND P5, PT, R3.reuse, RZ, P2 ;  /* 0x000000ff0300720c */ /* 0x040fe200017a4270 */
[--C-:B------:R-:W-:Y:S01]  /*7d70*/  @P0 IMAD.MOV.U32 R6, RZ, RZ, R8.reuse ;  /* 0x000000ffff060224 */ /* 0x100fe200078e0008 */
[----:B------:R-:W-:Y:S01]  /*7d80*/  ISETP.GT.AND P3, PT, R3, 0x8, P3 ;  /* 0x000000080300780c */ /* 0x000fe20001f64270 */
[--C-:B------:R-:W-:Y:S01]  /*7d90*/  @P0 IMAD.MOV.U32 R7, RZ, RZ, R9.reuse ;  /* 0x000000ffff070224 */ /* 0x100fe200078e0009 */
[----:B------:R-:W-:Y:S01]  /*7da0*/  F2FP.BF16.F32.PACK_AB R122, RZ, R122 ;  /* 0x0000007aff7a723e */ /* 0x000fe200000010ff */
[----:B------:R-:W-:Y:S01]  /*7db0*/  FMUL R128, R128, R23 ;  /* 0x0000001780807220 */ /* 0x000fe20000400000 */
[----:B------:R-:W-:Y:S01]  /*7dc0*/  F2FP.BF16.F32.PACK_AB R123, RZ, R123 ;  /* 0x0000007bff7b723e */ /* 0x000fe200000010ff */
[-C--:B------:R-:W-:Y:S01]  /*7dd0*/  FMUL R129, R129, R23.reuse ;  /* 0x0000001781817220 */ /* 0x080fe20000400000 */
[----:B------:R0:W-:Y:S01]  /*7de0*/  @P0 STG.E.U16 desc[UR36][R6.64+0x2], R121 ;  /* 0x0000027906000986 */ /* 0x0001e2000c101524 */
[----:B------:R-:W-:Y:S01]  /*7df0*/  ISETP.GT.AND P0, PT, R10, 0x9, PT ;  /* 0x000000090a00780c */ /* 0x000fe20003f04270 */
[-C--:B------:R-:W-:Y:S01]  /*7e00*/  FMUL R130, R130, R23.reuse ;  /* 0x0000001782827220 */ /* 0x080fe20000400000 */
[----:B------:R-:W-:Y:S01]  /*7e10*/  F2FP.BF16.F32.PACK_AB R124, RZ, R124 ;  /* 0x0000007cff7c723e */ /* 0x000fe200000010ff */
[----:B------:R-:W-:Y:S01]  /*7e20*/  @P1 STG.E.U16 desc[UR36][R4.64], R122 ;  /* 0x0000007a04001986 */ /* 0x000fe2000c101524 */
[----:B------:R-:W-:Y:S01]  /*7e30*/  ISETP.GT.AND P4, PT, R3, RZ, P0 ;  /* 0x000000ff0300720c */ /* 0x000fe20000784270 */
[----:B------:R-:W-:Y:S01]  /*7e40*/  FMUL R131, R131, R23 ;  /* 0x0000001783837220 */ /* 0x000fe20000400000 */
[----:B------:R-:W-:Y:S01]  /*7e50*/  ISETP.GT.AND P1, PT, R10, 0x10, PT ;  /* 0x000000100a00780c */ /* 0x000fe20003f24270 */
[----:B------:R-:W-:Y:S01]  /*7e60*/  @P3 STG.E.U16 desc[UR36][R4.64+0x2], R123 ;  /* 0x0000027b04003986 */ /* 0x000fe2000c101524 */
[----:B------:R-:W-:Y:S01]  /*7e70*/  F2FP.BF16.F32.PACK_AB R125, RZ, R125 ;  /* 0x0000007dff7d723e */ /* 0x000fe200000010ff */
[-C--:B------:R-:W-:Y:S01]  /*7e80*/  FMUL R132, R132, R23.reuse ;  /* 0x0000001784847220 */ /* 0x080fe20000400000 */
[C---:B------:R-:W-:Y:S01]  /*7e90*/  ISETP.GT.AND P2, PT, R3.reuse, 0x8, P2 ;  /* 0x000000080300780c */ /* 0x040fe20001744270 */
[--C-:B0-----:R-:W-:Y:S01]  /*7ea0*/  @P5 IMAD.MOV.U32 R6, RZ, RZ, R8.reuse ;  /* 0x000000ffff065224 */ /* 0x101fe200078e0008 */
[----:B------:R-:W-:Y:S01]  /*7eb0*/  ISETP.GT.AND P3, PT, R3, 0x8, P0 ;  /* 0x000000080300780c */ /* 0x000fe20000764270 */
[--C-:B------:R-:W-:Y:S01]  /*7ec0*/  @P5 IMAD.MOV.U32 R7, RZ, RZ, R9.reuse ;  /* 0x000000ffff075224 */ /* 0x100fe200078e0009 */
[----:B------:R-:W-:Y:S01]  /*7ed0*/  ISETP.GT.AND P0, PT, R10, 0x11, PT ;  /* 0x000000110a00780c */ /* 0x000fe20003f04270 */
[-C--:B------:R-:W-:Y:S01]  /*7ee0*/  FMUL R133, R133, R23.reuse ;  /* 0x0000001785857220 */ /* 0x080fe20000400000 */
[----:B------:R-:W-:Y:S01]  /*7ef0*/  F2FP.BF16.F32.PACK_AB R126, RZ, R126 ;  /* 0x0000007eff7e723e */ /* 0x000fe200000010ff */
[-C--:B------:R-:W-:Y:S01]  /*7f00*/  FMUL R134, R134, R23.reuse ;  /* 0x0000001786867220 */ /* 0x080fe20000400000 */
[----:B------:R0:W-:Y:S01]  /*7f10*/  @P5 STG.E.U16 desc[UR36][R6.64+0x10], R124 ;  /* 0x0000107c06005986 */ /* 0x0001e2000c101524 */
[----:B------:R-:W-:Y:S01]  /*7f20*/  ISETP.GT.AND P5, PT, R3, RZ, P1 ;  /* 0x000000ff0300720c */ /* 0x000fe20000fa4270 */
[----:B------:R-:W-:Y:S01]  /*7f30*/  FMUL R135, R135, R23 ;  /* 0x0000001787877220 */ /* 0x000fe20000400000 */
[----:B------:R-:W-:Y:S01]  /*7f40*/  F2FP.BF16.F32.PACK_AB R127, RZ, R127 ;  /* 0x0000007fff7f723e */ /* 0x000fe200000010ff */
[-C--:B------:R-:W-:Y:S01]  /*7f50*/  FMUL R104, R104, R23.reuse ;  /* 0x0000001768687220 */ /* 0x080fe20000400000 */
[----:B------:R-:W-:Y:S01]  /*7f60*/  F2FP.BF16.F32.PACK_AB R128, RZ, R128 ;  /* 0x00000080ff80723e */ /* 0x000fe200000010ff */
[----:B------:R-:W-:Y:S01]  /*7f70*/  FMUL R105, R105, R23 ;  /* 0x0000001769697220 */ /* 0x000fe20000400000 */
[----:B------:R-:W-:Y:S01]  /*7f80*/  F2FP.BF16.F32.PACK_AB R129, RZ, R129 ;  /* 0x00000081ff81723e */ /* 0x000fe200000010ff */
[-C--:B------:R-:W-:Y:S01]  /*7f90*/  FMUL R106, R106, R23.reuse ;  /* 0x000000176a6a7220 */ /* 0x080fe20000400000 */
[----:B------:R-:W-:Y:S01]  /*7fa0*/  ISETP.GT.AND P1, PT, R3, 0x8, P1 ;  /* 0x000000080300780c */ /* 0x000fe20000f24270 */
[----:B------:R-:W-:Y:S01]  /*7fb0*/  FMUL R107, R107, R23 ;  /* 0x000000176b6b7220 */ /* 0x000fe20000400000 */
[----:B------:R-:W-:Y:S01]  /*7fc0*/  F2FP.BF16.F32.PACK_AB R130, RZ, R130 ;  /* 0x00000082ff82723e */ /* 0x000fe200000010ff */
[--C-:B0-----:R-:W-:Y:S01]  /*7fd0*/  @P4 IMAD.MOV.U32 R6, RZ, RZ, R8.reuse ;  /* 0x000000ffff064224 */ /* 0x101fe200078e0008 */
[----:B------:R-:W-:Y:S01]  /*7fe0*/  F2FP.BF16.F32.PACK_AB R131, RZ, R131 ;  /* 0x00000083ff83723e */ /* 0x000fe200000010ff */
[--C-:B------:R-:W-:Y:S01]  /*7ff0*/  @P4 IMAD.MOV.U32 R7, RZ, RZ, R9.reuse ;  /* 0x000000ffff074224 */ /* 0x100fe200078e0009 */
[----:B------:R-:W-:Y:S01]  /*8000*/  F2FP.BF16.F32.PACK_AB R132, RZ, R132 ;  /* 0x00000084ff84723e */ /* 0x000fe200000010ff */
[----:B------:R-:W-:Y:S01]  /*8010*/  FMUL R108, R108, R23 ;  /* 0x000000176c6c7220 */ /* 0x000fe20000400000 */
[----:B------:R-:W-:Y:S01]  /*8020*/  F2FP.BF16.F32.PACK_AB R133, RZ, R133 ;  /* 0x00000085ff85723e */ /* 0x000fe200000010ff */
[-C--:B------:R-:W-:Y:S01]  /*8030*/  FMUL R109, R109, R23.reuse ;  /* 0x000000176d6d7220 */ /* 0x080fe20000400000 */
[----:B------:R0:W-:Y:S01]  /*8040*/  @P4 STG.E.U16 desc[UR36][R6.64+0x12], R125 ;  /* 0x0000127d06004986 */ /* 0x0001e2000c101524 */
[----:B------:R-:W-:Y:S01]  /*8050*/  ISETP.GT.AND P4, PT, R3, RZ, P0 ;  /* 0x000000ff0300720c */ /* 0x000fe20000784270 */
[-C--:B------:R-:W-:Y:S01]  /*8060*/  FMUL R110, R110, R23.reuse ;  /* 0x000000176e6e7220 */ /* 0x080fe20000400000 */
[----:B------:R-:W-:Y:S01]  /*8070*/  F2FP.BF16.F32.PACK_AB R134, RZ, R134 ;  /* 0x00000086ff86723e */ /* 0x000fe200000010ff */
[----:B------:R-:W-:Y:S01]  /*8080*/  @P2 STG.E.U16 desc[UR36][R4.64+0x10], R126 ;  /* 0x0000107e04002986 */ /* 0x000fe2000c101524 */
[----:B------:R-:W-:Y:S01]  /*8090*/  ISETP.GT.AND P2, PT, R10, 0x18, PT ;  /* 0x000000180a00780c */ /* 0x000fe20003f44270 */
[----:B------:R-:W-:Y:S01]  /*80a0*/  FMUL R111, R111, R23 ;  /* 0x000000176f6f7220 */ /* 0x000fe20000400000 */
[----:B------:R-:W-:Y:S01]  /*80b0*/  F2FP.BF16.F32.PACK_AB R135, RZ, R135 ;  /* 0x00000087ff87723e */ /* 0x000fe200000010ff */
[----:B------:R-:W-:Y:S01]  /*80c0*/  @P3 STG.E.U16 desc[UR36][R4.64+0x12], R127 ;  /* 0x0000127f04003986 */ /* 0x000fe2000c101524 */
[----:B------:R-:W-:Y:S01]  /*80d0*/  ISETP.GT.AND P3, PT, R3, 0x8, P0 ;  /* 0x000000080300780c */ /* 0x000fe20000764270 */
[----:B------:R-:W-:Y:S01]  /*80e0*/  FMUL R112, R112, R23 ;  /* 0x0000001770707220 */ /* 0x000fe20000400000 */
[----:B------:R-:W-:Y:S01]  /*80f0*/  ISETP.GT.AND P0, PT, R10, 0x19, PT ;  /* 0x000000190a00780c */ /* 0x000fe20003f04270 */
[--C-:B0-----:R-:W-:Y:S01]  /*8100*/  @P5 IMAD.MOV.U32 R6, RZ, RZ, R8.reuse ;  /* 0x000000ffff065224 */ /* 0x101fe200078e0008 */
[----:B------:R-:W-:Y:S01]  /*8110*/  F2FP.BF16.F32.PACK_AB R104, RZ, R104 ;  /* 0x00000068ff68723e */ /* 0x000fe200000010ff */
[--C-:B------:R-:W-:Y:S01]  /*8120*/  @P5 IMAD.MOV.U32 R7, RZ, RZ, R9.reuse ;  /* 0x000000ffff075224 */ /* 0x100fe200078e0009 */
[----:B------:R-:W-:Y:S01]  /*8130*/  F2FP.BF16.F32.PACK_AB R105, RZ, R105 ;  /* 0x00000069ff69723e */ /* 0x000fe200000010ff */
        /* <DEDUP_REMOVED lines=12> */
[----:B------:R-:W-:Y:S01]  /*8200*/  F2FP.BF16.F32.PACK_AB R110, RZ, R110 ;  /* 0x0000006eff6e723e */ /* 0x000fe200000010ff */
[----:B------:R-:W-:Y:S01]  /*8210*/  FMUL R119, R119, R23 ;  /* 0x0000001777777220 */ /* 0x000fe20000400000 */
[----:B------:R-:W-:Y:S01]  /*8220*/  F2FP.BF16.F32.PACK_AB R111, RZ, R111 ;  /* 0x0000006fff6f723e */ /* 0x000fe200000010ff */
        /* <DEDUP_REMOVED lines=8> */
[C---:B------:R-:W-:Y:S01]  /*82b0*/  ISETP.GT.AND P4, PT, R3.reuse, RZ, P0 ;  /* 0x000000ff0300720c */ /* 0x040fe20000784270 */
[----:B------:R-:W-:Y:S01]  /*82c0*/  FMUL R90, R90, R23 ;  /* 0x000000175a5a7220 */ /* 0x000fe20000400000 */
[----:B------:R-:W-:Y:S01]  /*82d0*/  F2FP.BF16.F32.PACK_AB R115, RZ, R115 ;  /* 0x00000073ff73723e */ /* 0x000fe200000010ff */
[----:B------:R-:W-:Y:S01]  /*82e0*/  @P1 STG.E.U16 desc[UR36][R4.64+0x20], R130 ;  /* 0x0000208204001986 */ /* 0x000fe2000c101524 */
[----:B------:R-:W-:Y:S01]  /*82f0*/  ISETP.GT.AND P1, PT, R3, 0x8, P2 ;  /* 0x000000080300780c */ /* 0x000fe20001724270 */
[-C--:B------:R-:W-:Y:S01]  /*8300*/  FMUL R91, R91, R23.reuse ;  /* 0x000000175b5b7220 */ /* 0x080fe20000400000 */
[----:B------:R-:W-:Y:S01]  /*8310*/  ISETP.GT.AND P2, PT, R10, 0x20, PT ;  /* 0x000000200a00780c */ /* 0x000fe20003f44270 */
        /* <DEDUP_REMOVED lines=232> */
[----:B0-----:R-:W-:Y:S01]  /*91a0*/  @P5 IMAD.MOV.U32 R6, RZ, RZ, R8 ;  /* 0x000000ffff065224 */ /* 0x001fe200078e0008 */
[----:B------:R-:W-:Y:S01]  /*91b0*/  F2FP.BF16.F32.PACK_AB R28, RZ, R28 ;  /* 0x0000001cff1c723e */ /* 0x000fe200000010ff */
[----:B------:R-:W-:Y:S01]  /*91c0*/  @P5 IMAD.MOV.U32 R7, RZ, RZ, R9 ;  /* 0x000000ffff075224 */ /* 0x000fe200078e0009 */
[----:B------:R-:W-:Y:S01]  /*91d0*/  F2FP.BF16.F32.PACK_AB R29, RZ, R29 ;  /* 0x0000001dff1d723e */ /* 0x000fe200000010ff */
[-C--:B------:R-:W-:Y:S01]  /*91e0*/  FMUL R37, R37, R23.reuse ;  /* 0x0000001725257220 */ /* 0x080fe20000400000 */
[----:B------:R-:W-:Y:S01]  /*91f0*/  F2FP.BF16.F32.PACK_AB R30, RZ, R30 ;  /* 0x0000001eff1e723e */ /* 0x000fe200000010ff */
[-C--:B------:R-:W-:Y:S01]  /*9200*/  FMUL R38, R38, R23.reuse ;  /* 0x0000001726267220 */ /* 0x080fe20000400000 */
[----:B------:R0:W-:Y:S01]  /*9210*/  @P5 STG.E.U16 desc[UR36][R6.64+0x90], R92 ;  /* 0x0000905c06005986 */ /* 0x0001e2000c101524 */
[----:B------:R-:W-:Y:S01]  /*9220*/  ISETP.GT.AND P5, PT, R3, RZ, P2 ;  /* 0x000000ff0300720c */ /* 0x000fe200017a4270 */
[----:B------:R-:W-:Y:S01]  /*9230*/  FMUL R39, R39, R23 ;  /* 0x0000001727277220 */ /* 0x000fe20000400000 */
[----:B------:R-:W-:-:S02]  /*9240*/  F2FP.BF16.F32.PACK_AB R31, RZ, R31 ;  /* 0x0000001fff1f723e */ /* 0x000fc400000010ff */
[----:B------:R-:W-:Y:S02]  /*9250*/  F2FP.BF16.F32.PACK_AB R32, RZ, R32 ;  /* 0x00000020ff20723e */ /* 0x000fe400000010ff */
[----:B------:R-:W-:Y:S02]  /*9260*/  F2FP.BF16.F32.PACK_AB R33, RZ, R33 ;  /* 0x00000021ff21723e */ /* 0x000fe400000010ff */
[----:B------:R-:W-:Y:S02]  /*9270*/  F2FP.BF16.F32.PACK_AB R34, RZ, R34 ;  /* 0x00000022ff22723e */ /* 0x000fe400000010ff */
[----:B------:R-:W-:Y:S01]  /*9280*/  F2FP.BF16.F32.PACK_AB R35, RZ, R35 ;  /* 0x00000023ff23723e */ /* 0x000fe200000010ff */
[----:B0-----:R-:W-:Y:S01]  /*9290*/  @P4 IMAD.MOV.U32 R6, RZ, RZ, R8 ;  /* 0x000000ffff064224 */ /* 0x001fe200078e0008 */
[----:B------:R-:W-:Y:S01]  /*92a0*/  F2FP.BF16.F32.PACK_AB R36, RZ, R36 ;  /* 0x00000024ff24723e */ /* 0x000fe200000010ff */
[----:B------:R-:W-:Y:S01]  /*92b0*/  @P4 IMAD.MOV.U32 R7, RZ, RZ, R9 ;  /* 0x000000ffff074224 */ /* 0x000fe200078e0009 */
[----:B------:R-:W-:-:S02]  /*92c0*/  F2FP.BF16.F32.PACK_AB R37, RZ, R37 ;  /* 0x00000025ff25723e */ /* 0x000fc400000010ff */
[----:B------:R-:W-:Y:S02]  /*92d0*/  F2FP.BF16.F32.PACK_AB R38, RZ, R38 ;  /* 0x00000026ff26723e */ /* 0x000fe400000010ff */
[----:B------:R0:W-:Y:S01]  /*92e0*/  @P4 STG.E.U16 desc[UR36][R6.64+0x92], R93 ;  /* 0x0000925d06004986 */ /* 0x0001e2000c101524 */
[C---:B------:R-:W-:Y:S02]  /*92f0*/  ISETP.GT.AND P4, PT, R3.reuse, RZ, P0 ;  /* 0x000000ff0300720c */ /* 0x040fe40000784270 */
[----:B------:R-:W-:Y:S01]  /*9300*/  F2FP.BF16.F32.PACK_AB R39, RZ, R39 ;  /* 0x00000027ff27723e */ /* 0x000fe200000010ff */
[----:B------:R-:W-:Y:S01]  /*9310*/  @P1 STG.E.U16 desc[UR36][R4.64+0x90], R94 ;  /* 0x0000905e04001986 */ /* 0x000fe2000c101524 */
[C---:B------:R-:W-:Y:S02]  /*9320*/  ISETP.GT.AND P1, PT, R3.reuse, 0x8, P2 ;  /* 0x000000080300780c */ /* 0x040fe40001724270 */
[----:B------:R-:W-:Y:S01]  /*9330*/  ISETP.GT.AND P2, PT, R10, 0x58, PT ;  /* 0x000000580a00780c */ /* 0x000fe20003f44270 */
[----:B------:R-:W-:Y:S01]  /*9340*/  @P3 STG.E.U16 desc[UR36][R4.64+0x92], R95 ;  /* 0x0000925f04003986 */ /* 0x000fe2000c101524 */
[----:B------:R-:W-:-:S02]  /*9350*/  ISETP.GT.AND P3, PT, R3, 0x8, P0 ;  /* 0x000000080300780c */ /* 0x000fc40000764270 */
[----:B------:R-:W-:Y:S01]  /*9360*/  ISETP.GT.AND P0, PT, R10, 0x59, PT ;  /* 0x000000590a00780c */ /* 0x000fe20003f04270 */
[----:B0-----:R-:W-:Y:S02]  /*9370*/  @P5 IMAD.MOV.U32 R6, RZ, RZ, R8 ;  /* 0x000000ffff065224 */ /* 0x001fe400078e0008 */
[----:B------:R-:W-:-:S05]  /*9380*/  @P5 IMAD.MOV.U32 R7, RZ, RZ, R9 ;  /* 0x000000ffff075224 */ /* 0x000fca00078e0009 */
[----:B------:R0:W-:Y:S01]  /*9390*/  @P5 STG.E.U16 desc[UR36][R6.64+0xa0], R96 ;  /* 0x0000a06006005986 */ /* 0x0001e2000c101524 */
[----:B------:R-:W-:Y:S01]  /*93a0*/  ISETP.GT.AND P5, PT, R3, RZ, P2 ;  /* 0x000000ff0300720c */ /* 0x000fe200017a4270 */
[----:B0-----:R-:W-:Y:S02]  /*93b0*/  @P4 IMAD.MOV.U32 R6, RZ, RZ, R8 ;  /* 0x000000ffff064224 */ /* 0x001fe400078e0008 */
[----:B------:R-:W-:-:S05]  /*93c0*/  @P4 IMAD.MOV.U32 R7, RZ, RZ, R9 ;  /* 0x000000ffff074224 */ /* 0x000fca00078e0009 */
[----:B------:R0:W-:Y:S01]  /*93d0*/  @P4 STG.E.U16 desc[UR36][R6.64+0xa2], R97 ;  /* 0x0000a26106004986 */ /* 0x0001e2000c101524 */
[----:B------:R-:W-:-:S03]  /*93e0*/  ISETP.GT.AND P4, PT, R3, RZ, P0 ;  /* 0x000000ff0300720c */ /* 0x000fc60000784270 */
[----:B------:R-:W-:Y:S01]  /*93f0*/  @P1 STG.E.U16 desc[UR36][R4.64+0xa0], R98 ;  /* 0x0000a06204001986 */ /* 0x000fe2000c101524 */
[C---:B------:R-:W-:Y:S02]  /*9400*/  ISETP.GT.AND P1, PT, R3.reuse, 0x8, P2 ;  /* 0x000000080300780c */ /* 0x040fe40001724270 */
[C---:B------:R-:W-:Y:S01]  /*9410*/  ISETP.GT.AND P2, PT, R10.reuse, 0x60, PT ;  /* 0x000000600a00780c */ /* 0x040fe20003f44270 */
[----:B------:R-:W-:Y:S01]  /*9420*/  @P3 STG.E.U16 desc[UR36][R4.64+0xa2], R99 ;  /* 0x0000a26304003986 */ /* 0x000fe2000c101524 */
[----:B------:R-:W-:Y:S02]  /*9430*/  ISETP.GT.AND P3, PT, R3, 0x8, P0 ;  /* 0x000000080300780c */ /* 0x000fe40000764270 */
        /* <DEDUP_REMOVED lines=144> */
[C---:B------:R-:W-:Y:S02]  /*9d40*/  ISETP.GT.AND P5, PT, R3.reuse, RZ, P2 ;  /* 0x000000ff0300720c */ /* 0x040fe400017a4270 */
[----:B------:R-:W-:Y:S01]  /*9d50*/  ISETP.GT.AND P2, PT, R3, 0x8, P2 ;  /* 0x000000080300780c */ /* 0x000fe20001744270 */
[----:B0-----:R-:W-:Y:S02]  /*9d60*/  @P4 IMAD.MOV.U32 R6, RZ, RZ, R8 ;  /* 0x000000ffff064224 */ /* 0x001fe400078e0008 */
[----:B------:R-:W-:-:S05]  /*9d70*/  @P4 IMAD.MOV.U32 R7, RZ, RZ, R9 ;  /* 0x000000ffff074224 */ /* 0x000fca00078e0009 */
[----:B------:R0:W-:Y:S01]  /*9d80*/  @P4 STG.E.U16 desc[UR36][R6.64+0x152], R45 ;  /* 0x0001522d06004986 */ /* 0x0001e2000c101524 */
[C---:B------:R-:W-:Y:S02]  /*9d90*/  ISETP.GT.AND P4, PT, R3.reuse, RZ, P0 ;  /* 0x000000ff0300720c */ /* 0x040fe40000784270 */
[----:B------:R-:W-:Y:S01]  /*9da0*/  ISETP.GT.AND P0, PT, R3, 0x8, P0 ;  /* 0x000000080300780c */ /* 0x000fe20000704270 */
[----:B------:R-:W-:Y:S01]  /*9db0*/  @P1 STG.E.U16 desc[UR36][R4.64+0x150], R46 ;  /* 0x0001502e04001986 */ /* 0x000fe2000c101524 */
[----:B------:R-:W-:-:S03]  /*9dc0*/  ISETP.GT.AND P1, PT, R10, 0xb9, PT ;  /* 0x000000b90a00780c */ /* 0x000fc60003f24270 */
[----:B------:R-:W-:Y:S01]  /*9dd0*/  @P3 STG.E.U16 desc[UR36][R4.64+0x152], R47 ;  /* 0x0001522f04003986 */ /* 0x000fe2000c101524 */
        /* <DEDUP_REMOVED lines=14> */
[----:B------:R-:W-:-:S05]  /*9ec0*/  ISETP.GT.AND P0, PT, R10, 0xc1, PT ;  /* 0x000000c10a00780c */ /* 0x000fca0003f04270 */
        /* <DEDUP_REMOVED lines=8> */
[----:B------:R-:W-:-:S03]  /*9f50*/  ISETP.GT.AND P5, PT, R3, RZ, P0 ;  /* 0x000000ff0300720c */ /* 0x000fc600007a4270 */
[----:B------:R-:W-:Y:S04]  /*9f60*/  @P3 STG.E.U16 desc[UR36][R4.64+0x170], R54 ;  /* 0x0001703604003986 */ /* 0x000fe8000c101524 */
[----:B------:R-:W-:Y:S01]  /*9f70*/  @P1 STG.E.U16 desc[UR36][R4.64+0x172], R55 ;  /* 0x0001723704001986 */ /* 0x000fe2000c101524 */
[C---:B------:R-:W-:Y:S02]  /*9f80*/  ISETP.GT.AND P1, PT, R3.reuse, 0x8, P0 ;  /* 0x000000080300780c */ /* 0x040fe40000724270 */
[----:B------:R-:W-:Y:S01]  /*9f90*/  ISETP.GT.AND P0, PT, R10, 0xc9, PT ;  /* 0x000000c90a00780c */ /* 0x000fe20003f04270 */
[----:B0-----:R-:W-:Y:S02]  /*9fa0*/  @P4 IMAD.MOV.U32 R6, RZ, RZ, R8 ;  /* 0x000000ffff064224 */ /* 0x001fe400078e0008 */
[----:B------:R-:W-:Y:S01]  /*9fb0*/  @P4 IMAD.MOV.U32 R7, RZ, RZ, R9 ;  /* 0x000000ffff074224 */ /* 0x000fe200078e0009 */
[----:B------:R-:W-:-:S04]  /*9fc0*/  ISETP.GT.AND P3, PT, R3, RZ, P0 ;  /* 0x000000ff0300720c */ /* 0x000fc80000764270 */
[----:B------:R0:W-:Y:S01]  /*9fd0*/  @P4 STG.E.U16 desc[UR36][R6.64+0x180], R24 ;  /* 0x0001801806004986 */ /* 0x0001e2000c101524 */
[----:B------:R-:W-:Y:S01]  /*9fe0*/  ISETP.GT.AND P4, PT, R10, 0xc8, PT ;  /* 0x000000c80a00780c */ /* 0x000fe20003f84270 */
        /* <DEDUP_REMOVED lines=12> */
[----:B------:R-:W-:Y:S02]  /*a0b0*/  ISETP.GT.AND P5, PT, R3, 0x8, P0 ;  /* 0x000000080300780c */ /* 0x000fe400007a4270 */
[----:B------:R-:W-:Y:S01]  /*a0c0*/  ISETP.GT.AND P0, PT, R10, 0xd1, PT ;  /* 0x000000d10a00780c */ /* 0x000fe20003f04270 */
[----:B0-----:R-:W-:Y:S02]  /*a0d0*/  @P3 IMAD.MOV.U32 R6, RZ, RZ, R8 ;  /* 0x000000ffff063224 */ /* 0x001fe400078e0008 */
[----:B------:R-:W-:-:S05]  /*a0e0*/  @P3 IMAD.MOV.U32 R7, RZ, RZ, R9 ;  /* 0x000000ffff073224 */ /* 0x000fca00078e0009 */
[----:B------:R0:W-:Y:S01]  /*a0f0*/  @P3 STG.E.U16 desc[UR36][R6.64+0x192], R29 ;  /* 0x0001921d06003986 */ /* 0x0001e2000c101524 */
[----:B------:R-:W-:-:S03]  /*a100*/  ISETP.GT.AND P3, PT, R10, 0xd0, PT ;  /* 0x000000d00a00780c */ /* 0x000fc60003f64270 */
[----:B------:R-:W-:Y:S01]  /*a110*/  @P4 STG.E.U16 desc[UR36][R4.64+0x190], R30 ;  /* 0x0001901e04004986 */ /* 0x000fe2000c101524 */
[C---:B------:R-:W-:Y:S02]  /*a120*/  ISETP.GT.AND P4, PT, R3.reuse, RZ, P3 ;  /* 0x000000ff0300720c */ /* 0x040fe40001f84270 */
[C---:B------:R-:W-:Y:S01]  /*a130*/  ISETP.GT.AND P3, PT, R3.reuse, 0x8, P3 ;  /* 0x000000080300780c */ /* 0x040fe20001f64270 */
[----:B------:R-:W-:Y:S01]  /*a140*/  @P5 STG.E.U16 desc[UR36][R4.64+0x192], R31 ;  /* 0x0001921f04005986 */ /* 0x000fe2000c101524 */
[C---:B------:R-:W-:Y:S02]  /*a150*/  ISETP.GT.AND P5, PT, R3.reuse, RZ, P0 ;  /* 0x000000ff0300720c */ /* 0x040fe400007a4270 */
[----:B------:R-:W-:-:S07]  /*a160*/  ISETP.GT.AND P0, PT, R3, 0x8, P0 ;  /* 0x000000080300780c */ /* 0x000fce0000704270 */
        /* <DEDUP_REMOVED lines=10> */
[----:B------:R-:W-:Y:S04]  /*a210*/  @P3 STG.E.U16 desc[UR36][R4.64+0x1a0], R34 ;  /* 0x0001a02204003986 */ /* 0x000fe8000c101524 */
[----:B------:R-:W-:Y:S06]  /*a220*/  @P0 STG.E.U16 desc[UR36][R4.64+0x1a2], R35 ;  /* 0x0001a22304000986 */ /* 0x000fec000c101524 */
[----:B0-----:R-:W-:-:S02]  /*a230*/  @P5 IMAD.MOV.U32 R6, RZ, RZ, R8 ;  /* 0x000000ffff065224 */ /* 0x001fc400078e0008 */
[----:B------:R-:W-:-:S05]  /*a240*/  @P5 IMAD.MOV.U32 R7, RZ, RZ, R9 ;  /* 0x000000ffff075224 */ /* 0x000fca00078e0009 */
[----:B------:R0:W-:Y:S04]  /*a250*/  @P5 STG.E.U16 desc[UR36][R6.64+0x1b0], R36 ;  /* 0x0001b02406005986 */ /* 0x0001e8000c101524 */
[----:B------:R1:W-:Y:S04]  /*a260*/  @P4 STG.E.U16 desc[UR36][R8.64+0x1b2], R37 ;  /* 0x0001b22508004986 */ /* 0x0003e8000c101524 */
[----:B------:R1:W-:Y:S01]  /*a270*/  @P2 STG.E.U16 desc[UR36][R4.64+0x1b0], R38 ;  /* 0x0001b02604002986 */ /* 0x0003e2000c101524 */
[----:B0-----:R-:W-:Y:S02]  /*a280*/  @P1 IMAD.MOV.U32 R6, RZ, RZ, R4 ;  /* 0x000000ffff061224 */ /* 0x001fe400078e0004 */
[----:B------:R-:W-:-:S05]  /*a290*/  @P1 IMAD.MOV.U32 R7, RZ, RZ, R5 ;  /* 0x000000ffff071224 */ /* 0x000fca00078e0005 */
[----:B------:R1:W-:Y:S02]  /*a2a0*/  @P1 STG.E.U16 desc[UR36][R6.64+0x1b2], R39 ;  /* 0x0001b22706001986 */ /* 0x0003e4000c101524 */
.L_x_250:
[----:B------:R-:W-:Y:S05]  /*a2b0*/  BSYNC B0 ;  /* 0x0000000000007941 */ /* 0x000fea0003800000 */
.L_x_28:
[----:B------:R-:W-:Y:S01]  /*a2c0*/  ULDC UR4, c[0x0][0xc] ;  /* 0x0000030000047ab9 */ /* 0x000fe20000000800 */
[----:B------:R-:W-:Y:S01]  /*a2d0*/  ULDC UR5, c[0x0][0x10] ;  /* 0x0000040000057ab9 */ /* 0x000fe20000000800 */
[----:B------:R-:W0:Y:S01]  /*a2e0*/  LDC R3, c[0x0][0x14] ;  /* 0x00000500ff037b82 */ /* 0x000e220000000800 */
[----:B------:R-:W-:Y:S01]  /*a2f0*/  UIMAD.WIDE.U32 UR4, UR4, UR5, URZ ;  /* 0x00000005040472a5 */ /* 0x000fe2000f8e003f */
[----:B------:R-:W-:Y:S02]  /*a300*/  IMAD.MOV.U32 R140, RZ, RZ, -0x1 ;  /* 0xffffffffff8c7424 */ /* 0x000fe400078e00ff */
[----:B------:R-:W-:-:S03]  /*a310*/  IMAD.MOV.U32 R137, RZ, RZ, -0x1 ;  /* 0xffffffffff897424 */ /* 0x000fc600078e00ff */
[----:B0-----:R-:W-:-:S04]  /*a320*/  IMAD.WIDE.U32 R16, R3, UR4, R16 ;  /* 0x0000000403107c25 */ /* 0x001fc8000f8e0010 */
[----:B------:R-:W-:Y:S01]  /*a330*/  IMAD R3, R3, UR5, RZ ;  /* 0x0000000503037c24 */ /* 0x000fe2000f8e02ff */
[----:B------:R-:W-:Y:S02]  /*a340*/  ULDC.64 UR4, c[0x0][0x650] ;  /* 0x0001940000047ab9 */ /* 0x000fe40000000a00 */
[----:B------:R-:W-:Y:S01]  /*a350*/  ISETP.GE.U32.AND P0, PT, R16, UR4, PT ;  /* 0x0000000410007c0c */ /* 0x000fe2000bf06070 */
[--C-:B------:R-:W-:Y:S01]  /*a360*/  IMAD.IADD R17, R17, 0x1, R3.reuse ;  /* 0x0000000111117824 */ /* 0x100fe200078e0203 */
[----:B------:R-:W-:-:S04]  /*a370*/  PRMT R3, RZ, 0x7610, R3 ;  /* 0x00007610ff037816 */ /* 0x000fc80000000003 */
[----:B------:R-:W-:-:S13]  /*a380*/  ISETP.GE.U32.AND.EX P0, PT, R17, UR5, PT, P0 ;  /* 0x0000000511007c0c */ /* 0x000fda000bf06100 */
[----:B------:R-:W-:Y:S05]  /*a390*/  @P0 BRA `(.L_x_251) ;  /* 0x0000000400640947 */ /* 0x000fea0003800000 */
[----:B-1----:R-:W0:Y:S01]  /*a3a0*/  S2R R12, SR_CTAID.X ;  /* 0x00000000000c7919 */ /* 0x002e220000002500 */
[----:B------:R-:W1:Y:S01]  /*a3b0*/  LDC.64 R10, c[0x0][0x628] ;  /* 0x00018a00ff0a7b82 */ /* 0x000e620000000a00 */
[----:B------:R-:W-:Y:S01]  /*a3c0*/  ULDC UR4, c[0x0][0x150] ;  /* 0x0000540000047ab9 */ /* 0x000fe20000000800 */
[----:B------:R-:W-:Y:S01]  /*a3d0*/  IMAD.MOV.U32 R8, RZ, RZ, R16 ;  /* 0x000000ffff087224 */ /* 0x000fe200078e0010 */
[----:B------:R-:W0:Y:S01]  /*a3e0*/  S2R R24, SR_CTAID.Y ;  /* 0x0000000000187919 */ /* 0x000e220000002600 */
[----:B------:R-:W-:-:S04]  /*a3f0*/  IMAD.MOV.U32 R9, RZ, RZ, R17 ;  /* 0x000000ffff097224 */ /* 0x000fc800078e0011 */
[----:B------:R-:W2:Y:S08]  /*a400*/  LDC R21, c[0x0][0x144] ;  /* 0x00005100ff157b82 */ /* 0x000eb00000000800 */
[----:B------:R-:W2:Y:S08]  /*a410*/  LDC R0, c[0x0][0x630] ;  /* 0x00018c00ff007b82 */ /* 0x000eb00000000800 */
[----:B------:R-:W2:Y:S01]  /*a420*/  LDC.64 R14, c[0x0][0x620] ;  /* 0x00018800ff0e7b82 */ /* 0x000ea20000000a00 */
[----:B-1----:R-:W-:-:S04]  /*a430*/  ISETP.NE.U32.AND P0, PT, R10, RZ, PT ;  /* 0x000000ff0a00720c */ /* 0x002fc80003f05070 */
[----:B------:R-:W-:Y:S02]  /*a440*/  ISETP.NE.AND.EX P0, PT, R11, RZ, PT, P0 ;  /* 0x000000ff0b00720c */ /* 0x000fe40003f05300 */
[----:B0-----:R-:W-:-:S05]  /*a450*/  I2FP.F32.U32 R3, R12 ;  /* 0x0000000c00037245 */ /* 0x001fca0000201000 */
[----:B------:R-:W-:-:S04]  /*a460*/  FMUL R3, R3, UR4 ;  /* 0x0000000403037c20 */ /* 0x000fc80008400000 */
[----:B------:R0:W1:Y:S02]  /*a470*/  F2I.U32.TRUNC.NTZ R20, R3 ;  /* 0x0000000300147305 */ /* 0x000064000020f000 */
[----:B------:R-:W-:Y:S05]  /*a480*/  @!P0 BRA `(.L_x_252) ;  /* 0x0000000000288947 */ /* 0x000fea0003800000 */
[----:B0-----:R-:W0:Y:S02]  /*a490*/  LDC R3, c[0x0][0x634] ;  /* 0x00018d00ff037b82 */ /* 0x001e240000000800 */
[----:B0-----:R-:W-:-:S05]  /*a4a0*/  IADD3 R3, P0, R16, R3, RZ ;  /* 0x0000000310037210 */ /* 0x001fca0007f1e0ff */
[----:B------:R-:W-:-:S04]  /*a4b0*/  IMAD.X R13, RZ, RZ, R17, P0 ;  /* 0x000000ffff0d7224 */ /* 0x000fc800000e0611 */
[----:B--234-:R-:W-:-:S04]  /*a4c0*/  IMAD.WIDE.U32 R4, R13, R10, RZ ;  /* 0x0000000a0d047225 */ /* 0x01cfc800078e00ff */
[----:B------:R-:W-:-:S04]  /*a4d0*/  IMAD.WIDE.U32 R6, P0, R3, R11, R4 ;  /* 0x0000000b03067225 */ /* 0x000fc80007800004 */
[----:B------:R-:W-:-:S04]  /*a4e0*/  IMAD.WIDE.U32 R4, R3, R10, RZ ;  /* 0x0000000a03047225 */ /* 0x000fc800078e00ff */
[----:B------:R-:W-:Y:S01]  /*a4f0*/  IMAD.X R9, RZ, RZ, RZ, P0 ;  /* 0x000000ffff097224 */ /* 0x000fe200000e06ff */
[----:B------:R-:W-:Y:S01]  /*a500*/  IADD3 RZ, P0, R5, R6, RZ ;  /* 0x0000000605ff7210 */ /* 0x000fe20007f1e0ff */
[----:B------:R-:W-:-:S04]  /*a510*/  IMAD.MOV.U32 R8, RZ, RZ, R7 ;  /* 0x000000ffff087224 */ /* 0x000fc800078e0007 */
[----:B------:R-:W-:-:S08]  /*a520*/  IMAD.WIDE.U32.X R8, R13, R11, R8, P0 ;  /* 0x0000000b0d087225 */ /* 0x000fd000000e0408 */
.L_x_252:
[----:B------:R-:W3:Y:S01]  /*a530*/  LDC.64 R28, c[0x0][0x640] ;  /* 0x00019000ff1c7b82 */ /* 0x000ee20000000a00 */
[-CC-:B--2---:R-:W-:Y:S01]  /*a540*/  SHF.R.U64 R137, R8, R0.reuse, R9.reuse ;  /* 0x0000000008897219 */ /* 0x184fe20000001209 */
[----:B-1----:R-:W-:Y:S01]  /*a550*/  IMAD.MOV R20, RZ, RZ, -R20 ;  /* 0x000000ffff147224 */ /* 0x002fe200078e0a14 */
[----:B------:R-:W-:Y:S01]  /*a560*/  SHF.R.U32.HI R0, RZ, R0, R9 ;  /* 0x00000000ff007219 */ /* 0x000fe20000011609 */
[----:B------:R-:W-:Y:S01]  /*a570*/  ULDC UR4, c[0x0][0x154] ;  /* 0x0000550000047ab9 */ /* 0x000fe20000000800 */
[----:B0-----:R-:W-:Y:S01]  /*a580*/  IADD3 R3, P0, RZ, -R137, RZ ;  /* 0x80000089ff037210 */ /* 0x001fe20007f1e0ff */
[----:B------:R-:W-:Y:S02]  /*a590*/  IMAD R21, R21, R20, R12 ;  /* 0x0000001415157224 */ /* 0x000fe400078e020c */
[----:B------:R-:W0:Y:S01]  /*a5a0*/  LDC R6, c[0x0][0x618] ;  /* 0x00018600ff067b82 */ /* 0x000e220000000800 */
[----:B------:R-:W-:Y:S02]  /*a5b0*/  IMAD.MOV.U32 R7, RZ, RZ, 0x1 ;  /* 0x00000001ff077424 */ /* 0x000fe400078e00ff */
[----:B---34-:R-:W-:-:S04]  /*a5c0*/  IMAD.X R5, RZ, RZ, ~R0, P0 ;  /* 0x000000ffff057224 */ /* 0x018fc800000e0e00 */
[-C--:B------:R-:W-:Y:S01]  /*a5d0*/  IMAD R0, R5, R14.reuse, RZ ;  /* 0x0000000e05007224 */ /* 0x080fe200078e02ff */
[----:B------:R-:W1:Y:S01]  /*a5e0*/  LDC R8, c[0x0][0x608] ;  /* 0x00018200ff087b82 */ /* 0x000e620000000800 */
[----:B------:R-:W-:-:S04]  /*a5f0*/  IMAD.WIDE.U32 R4, R3, R14, R16 ;  /* 0x0000000e03047225 */ /* 0x000fc800078e0010 */
[----:B------:R-:W-:Y:S01]  /*a600*/  IMAD R3, R3, R15, R0 ;  /* 0x0000000f03037224 */ /* 0x000fe200078e0200 */
[----:B------:R-:W-:Y:S02]  /*a610*/  I2FP.F32.U32 R0, R24 ;  /* 0x0000001800007245 */ /* 0x000fe40000201000 */
[----:B------:R-:W2:Y:S01]  /*a620*/  LDC R26, c[0x0][0x658] ;  /* 0x00019600ff1a7b82 */ /* 0x000ea20000000800 */
[----:B------:R-:W-:Y:S01]  /*a630*/  IMAD.IADD R3, R5, 0x1, R3 ;  /* 0x0000000105037824 */ /* 0x000fe200078e0203 */
[----:B------:R-:W-:Y:S01]  /*a640*/  ISETP.NE.U32.AND P0, PT, R28, RZ, PT ;  /* 0x000000ff1c00720c */ /* 0x000fe20003f05070 */
[----:B------:R-:W-:Y:S01]  /*a650*/  FMUL R0, R0, UR4 ;  /* 0x0000000400007c20 */ /* 0x000fe20008400000 */
[----:B------:R-:W-:Y:S02]  /*a660*/  IMAD.MOV.U32 R5, RZ, RZ, -0x1 ;  /* 0xffffffffff057424 */ /* 0x000fe400078e00ff */
[----:B------:R-:W-:Y:S01]  /*a670*/  ISETP.NE.AND.EX P0, PT, R29, RZ, PT, P0 ;  /* 0x000000ff1d00720c */ /* 0x000fe20003f05300 */
[----:B------:R3:W4:Y:S01]  /*a680*/  F2I.U32.TRUNC.NTZ R13, R0 ;  /* 0x00000000000d7305 */ /* 0x000722000020f000 */
[----:B------:R-:W3:Y:S01]  /*a690*/  LDC R15, c[0x0][0x148] ;  /* 0x00005200ff0f7b82 */ /* 0x000ee20000000800 */
[----:B0-----:R-:W-:-:S02]  /*a6a0*/  SHF.R.U64 R12, R4, R6, R3 ;  /* 0x00000006040c7219 */ /* 0x001fc40000001203 */
[----:B------:R-:W-:-:S05]  /*a6b0*/  SHF.R.U32.HI R3, RZ, R6, R3 ;  /* 0x00000006ff037219 */ /* 0x000fca0000011603 */
[----:B------:R-:W0:Y:S01]  /*a6c0*/  LDC R20, c[0x0][0x600] ;  /* 0x00018000ff147b82 */ /* 0x000e220000000800 */
[-CC-:B-1----:R-:W-:Y:S02]  /*a6d0*/  SHF.R.U64 R10, R12, R8.reuse, R3.reuse ;  /* 0x000000080c0a7219 */ /* 0x182fe40000001203 */
[----:B------:R-:W-:-:S05]  /*a6e0*/  SHF.R.U32.HI R3, RZ, R8, R3 ;  /* 0x00000008ff037219 */ /* 0x000fca0000011603 */
[----:B------:R-:W1:Y:S01]  /*a6f0*/  LDC R27, c[0x0][0x648] ;  /* 0x00019200ff1b7b82 */ /* 0x000e620000000800 */
[-C--:B--2---:R-:W-:Y:S02]  /*a700*/  SHF.L.U32 R4, R5, R26.reuse, RZ ;  /* 0x0000001a05047219 */ /* 0x084fe400000006ff */
[-CC-:B------:R-:W-:Y:S02]  /*a710*/  SHF.R.U64 R14, R10, R26.reuse, R3.reuse ;  /* 0x0000001a0a0e7219 */ /* 0x180fe40000001203 */
[----:B------:R-:W-:Y:S02]  /*a720*/  SHF.R.U32.HI R5, RZ, R26, R3 ;  /* 0x0000001aff057219 */ /* 0x000fe40000011603 */
[----:B------:R-:W-:Y:S01]  /*a730*/  LOP3.LUT R25, RZ, R4, RZ, 0x33, !PT ;  /* 0x00000004ff197212 */ /* 0x000fe200078e33ff */
[----:B------:R-:W2:Y:S01]  /*a740*/  LDC R30, c[0x0][0x638] ;  /* 0x00018e00ff1e7b82 */ /* 0x000ea20000000800 */
[----:B------:R-:W-:Y:S01]  /*a750*/  SHF.L.U32 R26, R7, R26, RZ ;  /* 0x0000001a071a7219 */ /* 0x000fe200000006ff */
[----:B------:R-:W-:-:S06]  /*a760*/  IMAD.MOV.U32 R4, RZ, RZ, R14 ;  /* 0x000000ffff047224 */ /* 0x000fcc00078e000e */
[----:B------:R-:W0:Y:S01]  /*a770*/  LDC R31, c[0x0][0x610] ;  /* 0x00018400ff1f7b82 */ /* 0x000e220000000800 */
[----:B----4-:R-:W-:Y:S05]  /*a780*/  @!P0 BRA `(.L_x_253) ;  /* 0x0000000000288947 */ /* 0x010fea0003800000 */
[----:B------:R-:W4:Y:S02]  /*a790*/  LDC R3, c[0x0][0x64c] ;  /* 0x00019300ff037b82 */ /* 0x000f240000000800 */
[----:B----4-:R-:W-:-:S05]  /*a7a0*/  IADD3 R3, P0, R14, R3, RZ ;  /* 0x000000030e037210 */ /* 0x010fca0007f1e0ff */
        /* <DEDUP_REMOVED lines=8> */
.L_x_253:
[----:B------:R-:W-:Y:S01]  /*a830*/  ISETP.NE.AND P0, PT, R2, 0x1, PT ;  /* 0x000000010200780c */ /* 0x000fe20003f05270 */
[----:B0-----:R-:W-:Y:S01]  /*a840*/  VIADD R7, R20, 0xffffffff ;  /* 0xffffffff14077836 */ /* 0x001fe20000000000 */
[----:B-1-3--:R-:W-:Y:S01]  /*a850*/  SHF.R.U64 R0, R4, R27, R5 ;  /* 0x0000001b04007219 */ /* 0x00afe20000001205 */
[----:B------:R-:W-:Y:S01]  /*a860*/  IMAD.MOV R13, RZ, RZ, -R13 ;  /* 0x000000ffff0d7224 */ /* 0x000fe200078e0a0d */
[----:B------:R-:W-:Y:S01]  /*a870*/  LOP3.LUT R5, R10, R25, RZ, 0xc0, !PT ;  /* 0x000000190a057212 */ /* 0x000fe200078ec0ff */
[----:B------:R-:W-:Y:S01]  /*a880*/  IMAD.MOV.U32 R4, RZ, RZ, 0x1 ;  /* 0x00000001ff047424 */ /* 0x000fe200078e00ff */
[----:B------:R-:W-:Y:S01]  /*a890*/  LOP3.LUT R12, R12, R7, RZ, 0xc0, !PT ;  /* 0x000000070c0c7212 */ /* 0x000fe200078ec0ff */
[----:B------:R-:W-:Y:S02]  /*a8a0*/  IMAD.MOV R3, RZ, RZ, -R0 ;  /* 0x000000ffff037224 */ /* 0x000fe400078e0a00 */
[----:B------:R-:W-:Y:S02]  /*a8b0*/  IMAD R0, R26, R0, R5 ;  /* 0x000000001a007224 */ /* 0x000fe400078e0205 */
[----:B--2---:R-:W-:-:S02]  /*a8c0*/  IMAD R3, R3, R30, R14 ;  /* 0x0000001e03037224 */ /* 0x004fc400078e020e */
[----:B------:R-:W-:Y:S02]  /*a8d0*/  @P0 IMAD R21, R15, R13, R24 ;  /* 0x0000000d0f150224 */ /* 0x000fe400078e0218 */
[----:B------:R-:W-:Y:S01]  /*a8e0*/  IMAD R5, R3, R20, R12 ;  /* 0x0000001403057224 */ /* 0x000fe200078e020c */
[----:B------:R-:W-:Y:S01]  /*a8f0*/  PRMT R3, R4, 0x7610, R3 ;  /* 0x0000761004037816 */ /* 0x000fe20000000003 */
[----:B------:R-:W-:-:S05]  /*a900*/  IMAD R0, R0, R31, R21 ;  /* 0x0000001f00007224 */ /* 0x000fca00078e0215 */
[----:B------:R-:W-:Y:S02]  /*a910*/  SEL R140, R5, R0, !P0 ;  /* 0x00000000058c7207 */ /* 0x000fe40004000000 */
[----:B------:R-:W-:-:S07]  /*a920*/  SEL R0, R0, R5, !P0 ;  /* 0x0000000500007207 */ /* 0x000fce0004000000 */
.L_x_251:
[----:B------:R-:W-:Y:S01]  /*a930*/  LOP3.LUT P0, RZ, R3, 0xff, RZ, 0xc0, !PT ;  /* 0x000000ff03ff7812 */ /* 0x000fe2000780c0ff */
[----:B-----5:R-:W-:-:S12]  /*a940*/  IMAD.MOV.U32 R139, RZ, RZ, R0 ;  /* 0x000000ffff8b7224 */ /* 0x020fd800078e0000 */
[----:B------:R-:W-:Y:S05]  /*a950*/  @P0 BRA `(.L_x_254) ;  /* 0xffffff64007c0947 */ /* 0x000fea000383ffff */
[----:B------:R-:W-:Y:S05]  /*a960*/  EXIT ;  /* 0x000000000000794d */ /* 0x000fea0003800000 */
.L_x_3:
[----:B0-----:R-:W-:Y:S01]  /*a970*/  ULDC.64 UR4, c[0x0][0x650] ;  /* 0x0001940000047ab9 */ /* 0x001fe20000000a00 */
        /* <DEDUP_REMOVED lines=25> */
.L_x_256:
[--C-:B------:R-:W-:Y:S01]  /*ab10*/  SHF.R.U64 R12, R10, R14, R11.reuse ;  /* 0x0000000e0a0c7219 */ /* 0x100fe2000000120b */
[----:B------:R-:W0:Y:S01]  /*ab20*/  LDC R22, c[0x0][0x618] ;  /* 0x00018600ff167b82 */ /* 0x000e220000000800 */
[----:B------:R-:W-:Y:S01]  /*ab30*/  I2FP.F32.U32 R6, R4 ;  /* 0x0000000400067245 */ /* 0x000fe20000201000 */
[----:B------:R-:W-:Y:S01]  /*ab40*/  ULDC UR4, c[0x0][0x150] ;  /* 0x0000540000047ab9 */ /* 0x000fe20000000800 */
[----:B------:R-:W-:Y:S02]  /*ab50*/  SHF.R.U32.HI R5, RZ, R14, R11 ;  /* 0x0000000eff057219 */ /* 0x000fe4000001160b */
[----:B------:R-:W-:Y:S01]  /*ab60*/  IADD3 R9, P0, RZ, -R12, RZ ;  /* 0x8000000cff097210 */ /* 0x000fe20007f1e0ff */
[----:B------:R-:W-:Y:S01]  /*ab70*/  FMUL R11, R6, UR4 ;  /* 0x00000004060b7c20 */ /* 0x000fe20008400000 */
[----:B------:R-:W-:Y:S01]  /*ab80*/  ULDC UR4, c[0x0][0x154] ;  /* 0x0000550000047ab9 */ /* 0x000fe20000000800 */
[----:B------:R-:W1:Y:S02]  /*ab90*/  LDC.64 R24, c[0x0][0x640] ;  /* 0x00019000ff187b82 */ /* 0x000e640000000a00 */
[----:B------:R-:W-:-:S02]  /*aba0*/  IMAD.X R5, RZ, RZ, ~R5, P0 ;  /* 0x000000ffff057224 */ /* 0x000fc400000e0e05 */
[----:B------:R-:W2:Y:S01]  /*abb0*/  F2I.U32.TRUNC.NTZ R11, R11 ;  /* 0x0000000b000b7305 */ /* 0x000ea2000020f000 */
[----:B------:R-:W-:-:S03]  /*abc0*/  IMAD.WIDE.U32 R6, R9, R20, R16 ;  /* 0x0000001409067225 */ /* 0x000fc600078e0010 */
[----:B------:R-:W3:Y:S01]  /*abd0*/  LDC R13, c[0x0][0x144] ;  /* 0x00005100ff0d7b82 */ /* 0x000ee20000000800 */
[----:B------:R-:W-:-:S04]  /*abe0*/  IMAD R8, R5, R20, RZ ;  /* 0x0000001405087224 */ /* 0x000fc800078e02ff */
[----:B------:R-:W-:Y:S02]  /*abf0*/  IMAD R5, R9, R21, R8 ;  /* 0x0000001509057224 */ /* 0x000fe400078e0208 */
[----:B------:R-:W-:Y:S01]  /*ac00*/  IMAD.MOV.U32 R8, RZ, RZ, -0x1 ;  /* 0xffffffffff087424 */ /* 0x000fe200078e00ff */
[----:B------:R-:W4:Y:S01]  /*ac10*/  LDC R14, c[0x0][0x608] ;  /* 0x00018200ff0e7b82 */ /* 0x000f220000000800 */
[----:B------:R-:W-:Y:S01]  /*ac20*/  IMAD.IADD R5, R7, 0x1, R5 ;  /* 0x0000000107057824 */ /* 0x000fe200078e0205 */
[----:B------:R-:W-:-:S04]  /*ac30*/  I2FP.F32.U32 R7, R3 ;  /* 0x0000000300077245 */ /* 0x000fc80000201000 */
[-C--:B0-----:R-:W-:Y:S01]  /*ac40*/  SHF.R.U64 R10, R6, R22.reuse, R5 ;  /* 0x00000016060a7219 */ /* 0x081fe20000001205 */
[----:B--2---:R-:W-:Y:S01]  /*ac50*/  IMAD.MOV R6, RZ, RZ, -R11 ;  /* 0x000000ffff067224 */ /* 0x004fe200078e0a0b */
[----:B------:R-:W0:Y:S01]  /*ac60*/  LDC R9, c[0x0][0x658] ;  /* 0x00019600ff097b82 */ /* 0x000e220000000800 */
[----:B-1----:R-:W-:Y:S01]  /*ac70*/  ISETP.NE.U32.AND P0, PT, R24, RZ, PT ;  /* 0x000000ff1800720c */ /* 0x002fe20003f05070 */
[----:B------:R-:W-:Y:S01]  /*ac80*/  FMUL R7, R7, UR4 ;  /* 0x0000000407077c20 */ /* 0x000fe20008400000 */
[----:B------:R-:W-:Y:S02]  /*ac90*/  SHF.R.U32.HI R5, RZ, R22, R5 ;  /* 0x00000016ff057219 */ /* 0x000fe40000011605 */
[----:B------:R-:W-:-:S03]  /*aca0*/  ISETP.NE.AND.EX P0, PT, R25, RZ, PT, P0 ;  /* 0x000000ff1900720c */ /* 0x000fc60003f05300 */
[----:B------:R-:W1:Y:S01]  /*acb0*/  LDC R20, c[0x0][0x148] ;  /* 0x00005200ff147b82 */ /* 0x000e620000000800 */
[----:B---3--:R-:W-:Y:S02]  /*acc0*/  IMAD R23, R13, R6, R4 ;  /* 0x000000060d177224 */ /* 0x008fe400078e0204 */
[----:B------:R-:W-:-:S05]  /*acd0*/  IMAD.MOV.U32 R6, RZ, RZ, 0x1 ;  /* 0x00000001ff067424 */ /* 0x000fca00078e00ff */
[----:B------:R-:W2:Y:S01]  /*ace0*/  LDC R21, c[0x0][0x600] ;  /* 0x00018000ff157b82 */ /* 0x000ea20000000800 */
[-CC-:B----4-:R-:W-:Y:S02]  /*acf0*/  SHF.R.U64 R13, R10, R14.reuse, R5.reuse ;  /* 0x0000000e0a0d7219 */ /* 0x190fe40000001205 */
[----:B------:R-:W-:Y:S02]  /*ad00*/  SHF.R.U32.HI R4, RZ, R14, R5 ;  /* 0x0000000eff047219 */ /* 0x000fe40000011605 */
[----:B------:R3:W4:Y:S03]  /*ad10*/  F2I.U32.TRUNC.NTZ R14, R7 ;  /* 0x00000007000e7305 */ /* 0x000726000020f000 */
[----:B------:R-:W1:Y:S01]  /*ad20*/  LDC R26, c[0x0][0x648] ;  /* 0x00019200ff1a7b82 */ /* 0x000e620000000800 */
[-C--:B0-----:R-:W-:Y:S02]  /*ad30*/  SHF.R.U64 R15, R13, R9.reuse, R4 ;  /* 0x000000090d0f7219 */ /* 0x081fe40000001204 */
[----:B------:R-:W-:-:S02]  /*ad40*/  SHF.L.U32 R8, R8, R9, RZ ;  /* 0x0000000908087219 */ /* 0x000fc400000006ff */
[-C--:B------:R-:W-:Y:S01]  /*ad50*/  SHF.R.U32.HI R5, RZ, R9.reuse, R4 ;  /* 0x00000009ff057219 */ /* 0x080fe20000011604 */
[----:B------:R-:W-:Y:S01]  /*ad60*/  IMAD.MOV.U32 R4, RZ, RZ, R15 ;  /* 0x000000ffff047224 */ /* 0x000fe200078e000f */
[----:B------:R-:W-:Y:S01]  /*ad70*/  SHF.L.U32 R22, R6, R9, RZ ;  /* 0x0000000906167219 */ /* 0x000fe200000006ff */
[----:B------:R-:W0:Y:S01]  /*ad80*/  LDC R27, c[0x0][0x638] ;  /* 0x00018e00ff1b7b82 */ /* 0x000e220000000800 */
[----:B------:R-:W-:-:S07]  /*ad90*/  LOP3.LUT R28, RZ, R8, RZ, 0x33, !PT ;  /* 0x00000008ff1c7212 */ /* 0x000fce00078e33ff */
        /* <DEDUP_REMOVED lines=12> */
.L_x_257:
[----:B------:R-:W-:Y:S01]  /*ae60*/  ISETP.NE.AND P0, PT, R2, 0x1, PT ;  /* 0x000000010200780c */ /* 0x000fe20003f05270 */
[----:B--2---:R-:W-:Y:S01]  /*ae70*/  VIADD R7, R21, 0xffffffff ;  /* 0xffffffff15077836 */ /* 0x004fe20000000000 */
[----:B-1----:R-:W-:Y:S01]  /*ae80*/  SHF.R.U64 R5, R4, R26, R5 ;  /* 0x0000001a04057219 */ /* 0x002fe20000001205 */
[----:B------:R-:W-:Y:S01]  /*ae90*/  IMAD.MOV R14, RZ, RZ, -R14 ;  /* 0x000000ffff0e7224 */ /* 0x000fe200078e0a0e */
[----:B------:R-:W-:Y:S01]  /*aea0*/  LOP3.LUT R4, R13, R28, RZ, 0xc0, !PT ;  /* 0x0000001c0d047212 */ /* 0x000fe200078ec0ff */
[----:B------:R-:W-:Y:S01]  /*aeb0*/  IMAD.MOV.U32 R8, RZ, RZ, R12 ;  /* 0x000000ffff087224 */ /* 0x000fe200078e000c */
[----:B------:R-:W-:Y:S01]  /*aec0*/  LOP3.LUT R10, R10, R7, RZ, 0xc0, !PT ;  /* 0x000000070a0a7212 */ /* 0x000fe200078ec0ff */
[----:B------:R-:W-:Y:S02]  /*aed0*/  IMAD.MOV R6, RZ, RZ, -R5 ;  /* 0x000000ffff067224 */ /* 0x000fe400078e0a05 */
[----:B------:R-:W-:-:S04]  /*aee0*/  IMAD R4, R22, R5, R4 ;  /* 0x0000000516047224 */ /* 0x000fc800078e0204 */
[----:B------:R-:W-:Y:S02]  /*aef0*/  @P0 IMAD R23, R20, R14, R3 ;  /* 0x0000000e14170224 */ /* 0x000fe400078e0203 */
[----:B0-----:R-:W-:Y:S02]  /*af00*/  IMAD R3, R6, R27, R15 ;  /* 0x0000001b06037224 */ /* 0x001fe400078e020f */
[----:B------:R-:W-:Y:S02]  /*af10*/  IMAD R7, R4, R29, R23 ;  /* 0x0000001d04077224 */ /* 0x000fe400078e0217 */
[----:B------:R-:W-:Y:S02]  /*af20*/  IMAD R4, R3, R21, R10 ;  /* 0x0000001503047224 */ /* 0x000fe400078e020a */
[----:B------:R-:W-:-:S03]  /*af30*/  IMAD.MOV.U32 R6, RZ, RZ, 0x1 ;  /* 0x00000001ff067424 */ /* 0x000fc600078e00ff */
[----:B------:R-:W-:Y:S02]  /*af40*/  SEL R9, R4, R7, !P0 ;  /* 0x0000000704097207 */ /* 0x000fe40004000000 */
[----:B------:R-:W-:-:S07]  /*af50*/  SEL R7, R7, R4, !P0 ;  /* 0x0000000407077207 */ /* 0x000fce0004000000 */
.L_x_255:
[----:B------:R-:W-:-:S08]  /*af60*/  NOP ;  /* 0x0000000000007918 */ /* 0x000fd00000000000 */
[----:B------:R-:W0:-:S00]  /*af70*/  USETMAXREG.DEALLOC.CTAPOOL 0x28 ;  /* 0x00000028000079c8 */ /* 0x000e0000080e0500 */
[----:B0-----:R-:W-:-:S13]  /*af80*/  ISETP.NE.AND P0, PT, R0, RZ, PT ;  /* 0x000000ff0000720c */ /* 0x001fda0003f05270 */
[----:B------:R-:W-:Y:S05]  /*af90*/  @P0 EXIT ;  /* 0x000000000000094d */ /* 0x000fea0003800000 */
[----:B------:R-:W-:Y:S01]  /*afa0*/  LOP3.LUT P0, RZ, R6, 0xff, RZ, 0xc0, !PT ;  /* 0x000000ff06ff7812 */ /* 0x000fe2000780c0ff */
[----:B------:R-:W-:Y:S02]  /*afb0*/  IMAD.MOV.U32 R0, RZ, RZ, 0x1 ;  /* 0x00000001ff007424 */ /* 0x000fe400078e00ff */
[----:B------:R-:W-:-:S10]  /*afc0*/  IMAD.MOV.U32 R12, RZ, RZ, RZ ;  /* 0x000000ffff0c7224 */ /* 0x000fd400078e00ff */
[----:B------:R-:W-:Y:S05]  /*afd0*/  @!P0 BRA `(.L_x_258) ;  /* 0x0000000c00308947 */ /* 0x000fea0003800000 */
[----:B------:R-:W0:Y:S01]  /*afe0*/  LDC R0, c[0x0][0x28c] ;  /* 0x0000a300ff007b82 */ /* 0x000e220000000800 */
[----:B------:R-:W-:Y:S01]  /*aff0*/  ULDC UR5, c[0x0][0x600] ;  /* 0x0001800000057ab9 */ /* 0x000fe20000000800 */
[----:B------:R-:W-:Y:S01]  /*b000*/  ULDC UR4, c[0x0][0xc] ;  /* 0x0000030000047ab9 */ /* 0x000fe20000000800 */
[----:B------:R-:W-:Y:S01]  /*b010*/  UIADD3 UR16, UR5, -0x1, URZ ;  /* 0xffffffff05107890 */ /* 0x000fe2000fffe03f */
[C---:B------:R-:W-:Y:S01]  /*b020*/  LOP3.LUT P2, RZ, R18.reuse, 0x7f, RZ, 0xc0, !PT ;  /* 0x0000007f12ff7812 */ /* 0x040fe2000784c0ff */
[----:B------:R-:W-:Y:S01]  /*b030*/  ULDC UR6, c[0x0][0x658] ;  /* 0x0001960000067ab9 */ /* 0x000fe20000000800 */
[----:B------:R-:W-:Y:S01]  /*b040*/  ULDC UR5, c[0x0][0x10] ;  /* 0x0000040000057ab9 */ /* 0x000fe20000000800 */
[----:B------:R-:W-:Y:S01]  /*b050*/  UMOV UR7, 0xffffffff ;  /* 0xffffffff00077882 */ /* 0x000fe20000000000 */
[----:B------:R-:W-:Y:S01]  /*b060*/  UMOV UR8, 0x1 ;  /* 0x0000000100087882 */ /* 0x000fe20000000000 */
[----:B------:R-:W-:Y:S01]  /*b070*/  UIMAD.WIDE.U32 UR4, UR4, UR5, URZ ;  /* 0x00000005040472a5 */ /* 0x000fe2000f8e003f */
[----:B------:R-:W-:Y:S01]  /*b080*/  LOP3.LUT P0, RZ, R18, 0x1f, RZ, 0xc0, !PT ;  /* 0x0000001f12ff7812 */ /* 0x000fe2000780c0ff */
[----:B------:R-:W-:Y:S01]  /*b090*/  USHF.L.U32 UR7, UR7, UR6, URZ ;  /* 0x0000000607077299 */ /* 0x000fe2000800063f */
[----:B------:R-:W-:Y:S01]  /*b0a0*/  BSSY B0, `(.L_x_258) ;  /* 0x00000bf000007945 */ /* 0x000fe20003800000 */
[----:B------:R-:W-:Y:S01]  /*b0b0*/  USHF.L.U32 UR18, UR8, UR6, URZ ;  /* 0x0000000608127299 */ /* 0x000fe2000800063f */
[----:B------:R-:W-:Y:S01]  /*b0c0*/  IMAD.MOV.U32 R13, RZ, RZ, 0x1 ;  /* 0x00000001ff0d7424 */ /* 0x000fe200078e00ff */
[----:B------:R-:W-:Y:S01]  /*b0d0*/  LOP3.LUT R11, R19, 0x2, RZ, 0xfc, !PT ;  /* 0x00000002130b7812 */ /* 0x000fe200078efcff */
[----:B------:R-:W-:Y:S01]  /*b0e0*/  ULDC UR6, c[0x0][0x14] ;  /* 0x0000050000067ab9 */ /* 0x000fe20000000800 */
[----:B------:R-:W-:Y:S01]  /*b0f0*/  PLOP3.LUT P0, PT, P0, P2, PT, 0x8a, 0x0 ;  /* 0x000000000000781c */ /* 0x000fe20000705172 */
[----:B------:R-:W-:Y:S01]  /*b100*/  UIMAD.WIDE.U32 UR20, UR4, UR6, URZ ;  /* 0x00000006041472a5 */ /* 0x000fe2000f8e003f */
[----:B------:R-:W-:Y:S01]  /*b110*/  IMAD.MOV.U32 R12, RZ, RZ, RZ ;  /* 0x000000ffff0c7224 */ /* 0x000fe200078e00ff */
[----:B------:R-:W-:-:S02]  /*b120*/  UIMAD UR13, UR5, UR6, URZ ;  /* 0x00000006050d72a4 */ /* 0x000fc4000f8e023f */
[----:B------:R-:W-:Y:S01]  /*b130*/  ULOP3.LUT UR17, URZ, UR7, URZ, 0x33, !UPT ;  /* 0x000000073f117292 */ /* 0x000fe2000f8e333f */
[----:B0-----:R-:W-:Y:S01]  /*b140*/  VIADD R0, R0, 0x3f ;  /* 0x0000003f00007836 */ /* 0x001fe20000000000 */
[----:B------:R-:W-:Y:S01]  /*b150*/  UIADD3 UR13, UR21, UR13, URZ ;  /* 0x0000000d150d7290 */ /* 0x000fe2000fffe03f */
[----:B------:R-:W-:-:S03]  /*b160*/  ULDC.64 UR22, c[0x0][0x198] ;  /* 0x0000660000167ab9 */ /* 0x000fc60000000a00 */
[----:B------:R-:W-:-:S04]  /*b170*/  SHF.R.S32.HI R3, RZ, 0x1f, R0 ;  /* 0x0000001fff037819 */ /* 0x000fc80000011400 */
[----:B------:R-:W-:Y:S01]  /*b180*/  LEA.HI R3, R3, R0, RZ, 0x6 ;  /* 0x0000000003037211 */ /* 0x000fe200078f30ff */
[----:B------:R-:W-:-:S03]  /*b190*/  IMAD.MOV.U32 R0, RZ, RZ, 0x1 ;  /* 0x00000001ff007424 */ /* 0x000fc600078e00ff */
[----:B------:R-:W-:-:S05]  /*b1a0*/  SHF.R.S32.HI R3, RZ, 0x6, R3 ;  /* 0x00000006ff037819 */ /* 0x000fca0000011403 */
[----:B------:R-:W-:-:S07]  /*b1b0*/  VIADD R10, R3, 0x1 ;  /* 0x00000001030a7836 */ /* 0x000fce0000000000 */
.L_x_270:
[----:B------:R-:W-:-:S03]  /*b1c0*/  UMOV UR4, 0xffffffff ;  /* 0xffffffff00047882 */ /* 0x000fc60000000000 */
[----:B------:R-:W-:Y:S05]  /*b1d0*/  BRA.DIV UR4, `(.L_x_259) ;  /* 0x0000000e04c07947 */ /* 0x000fea000b800000 */
[----:B------:R-:W-:-:S13]  /*b1e0*/  ELECT P6, URZ, PT ;  /* 0x00000000003f782f */ /* 0x000fda00038c0000 */
.L_x_282:
[----:B------:R-:W0:Y:S01]  /*b1f0*/  LDC R4, c[0x0][0x28c] ;  /* 0x0000a300ff047b82 */ /* 0x000e220000000800 */
[----:B------:R-:W-:Y:S01]  /*b200*/  BSSY B1, `(.L_x_260) ;  /* 0x0000037000017945 */ /* 0x000fe20003800000 */
[----:B0-----:R-:W-:-:S13]  /*b210*/  ISETP.LT.OR P6, PT, R4, 0x1, !P6 ;  /* 0x000000010400780c */ /* 0x001fda00077c1670 */
[----:B------:R-:W-:Y:S05]  /*b220*/  @P6 BRA `(.L_x_261) ;  /* 0x0000000000d06947 */ /* 0x000fea0003800000 */
[----:B------:R-:W-:Y:S02]  /*b230*/  IMAD R15, R9, 0xe0, RZ ;  /* 0x000000e0090f7824 */ /* 0x000fe400078e02ff */
[----:B------:R-:W-:Y:S02]  /*b240*/  IMAD.SHL.U32 R18, R7, 0x80, RZ ;  /* 0x0000008007127824 */ /* 0x000fe400078e00ff */
[----:B------:R-:W-:Y:S02]  /*b250*/  IMAD.MOV.U32 R20, RZ, RZ, RZ ;  /* 0x000000ffff147224 */ /* 0x000fe400078e00ff */
[----:B------:R-:W-:Y:S02]  /*b260*/  IMAD.MOV.U32 R4, RZ, RZ, R10 ;  /* 0x000000ffff047224 */ /* 0x000fe400078e000a */
[----:B------:R-:W-:Y:S02]  /*b270*/  IMAD.MOV.U32 R5, RZ, RZ, R0 ;  /* 0x000000ffff057224 */ /* 0x000fe400078e0000 */
[----:B------:R-:W-:-:S07]  /*b280*/  IMAD.MOV.U32 R6, RZ, RZ, R12 ;  /* 0x000000ffff067224 */ /* 0x000fce00078e000c */
.L_x_265:
[----:B------:R-:W0:Y:S01]  /*b290*/  S2R R14, SR_CgaCtaId ;  /* 0x00000000000e7919 */ /* 0x000e220000008800 */
[----:B------:R-:W-:Y:S01]  /*b2a0*/  MOV R7, 0x400 ;  /* 0x0000040000077802 */ /* 0x000fe20000000f00 */
[----:B------:R-:W1:Y:S03]  /*b2b0*/  @!P2 LDC R9, c[0x0][0x500] ;  /* 0x00014000ff09ab82 */ /* 0x000e660000000800 */
[----:B0-----:R-:W-:Y:S02]  /*b2c0*/  LEA R21, R14, R7, 0x18 ;  /* 0x000000070e157211 */ /* 0x001fe400078ec0ff */
[----:B------:R-:W-:-:S03]  /*b2d0*/  SHF.L.U32 R7, R5, 0x1f, RZ ;  /* 0x0000001f05077819 */ /* 0x000fc600000006ff */
[----:B------:R-:W-:-:S04]  /*b2e0*/  IMAD R14, R6, 0x8, R21 ;  /* 0x00000008060e7824 */ /* 0x000fc800078e0215 */
[----:B------:R-:W0:Y:S02]  /*b2f0*/  SYNCS.PHASECHK.TRANS64.TRYWAIT P1, [R14+URZ+0x28], R7 ;  /* 0x000028070e0075a7 */ /* 0x000e24000802017f */
[----:B01----:R-:W-:Y:S05]  /*b300*/  @!P1 BRA `(.L_x_262) ;  /* 0x0000000c00949947 */ /* 0x003fea0003800000 */
.L_x_283:
[----:B0-----:R-:W-:Y:S01]  /*b310*/  PRMT R7, R11, 0x9910, RZ ;  /* 0x000099100b077816 */ /* 0x001fe200000000ff */
[----:B------:R0:W-:Y:S03]  /*b320*/  @!P2 SYNCS.ARRIVE.TRANS64 RZ, [R14+URZ], R9 ;  /* 0x000000090effa9a7 */ /* 0x0001e6000800003f */
[----:B------:R-:W-:-:S13]  /*b330*/  ISETP.NE.AND P1, PT, R7, 0x2, PT ;  /* 0x000000020700780c */ /* 0x000fda0003f25270 */
[----:B0-----:R-:W-:Y:S05]  /*b340*/  @P1 BRA `(.L_x_263) ;  /* 0x0000000000041947 */ /* 0x001fea0003800000 */
[----:B------:R-:W-:Y:S01]  /*b350*/  BPT.TRAP 0x1 ;  /* 0x000000040000795c */ /* 0x000fe20000300000 */
.L_x_263:
[----:B------:R-:W-:Y:S05]  /*b360*/  @P0 BRA `(.L_x_264) ;  /* 0x0000000000040947 */ /* 0x000fea0003800000 */
[----:B------:R-:W-:Y:S01]  /*b370*/  BPT.TRAP 0x1 ;  /* 0x000000040000795c */ /* 0x000fe20000300000 */
.L_x_264:
[--C-:B------:R-:W-:Y:S01]  /*b380*/  IMAD R7, R6, 0x4000, R21.reuse ;  /* 0x0000400006077824 */ /* 0x100fe200078e0215 */
[----:B------:R-:W-:Y:S01]  /*b390*/  R2UR UR9, R14 ;  /* 0x000000000e0972ca */ /* 0x000fe200000e0000 */
[----:B------:R-:W-:Y:S01]  /*b3a0*/  IMAD R21, R6, 0x7000, R21 ;  /* 0x0000700006157824 */ /* 0x000fe200078e0215 */
[----:B------:R-:W-:Y:S01]  /*b3b0*/  UIADD3 UR4, UP0, UR22, 0xf0, URZ ;  /* 0x000000f016047890 */ /* 0x000fe2000ff1e03f */
[----:B------:R-:W-:Y:S01]  /*b3c0*/  VIADD R4, R4, 0xffffffff ;  /* 0xffffffff04047836 */ /* 0x000fe20000000000 */
[----:B------:R-:W-:Y:S01]  /*b3d0*/  R2UR UR5, R7 ;  /* 0x00000000070572ca */ /* 0x000fe200000e0000 */
[----:B------:R-:W-:Y:S01]  /*b3e0*/  UIADD3 UR24, UP1, UR22, 0x1f0, URZ ;  /* 0x000001f016187890 */ /* 0x000fe2000ff3e03f */
[----:B------:R-:W-:Y:S01]  /*b3f0*/  R2UR UR8, R21 ;  /* 0x00000000150872ca */ /* 0x000fe200000e0000 */
[----:B------:R-:W-:Y:S01]  /*b400*/  VIADD R6, R6, 0x1 ;  /* 0x0000000106067836 */ /* 0x000fe20000000000 */
[----:B------:R-:W-:Y:S01]  /*b410*/  R2UR UR11, R18 ;  /* 0x00000000120b72ca */ /* 0x000fe200000e0000 */
[----:B------:R-:W-:Y:S01]  /*b420*/  UIADD3.X UR25, URZ, UR23, URZ, UP1, !UPT ;  /* 0x000000173f197290 */ /* 0x000fe20008ffe43f */
[----:B------:R-:W-:Y:S01]  /*b430*/  R2UR UR10, R20 ;  /* 0x00000000140a72ca */ /* 0x000fe200000e0000 */
[----:B------:R-:W-:Y:S01]  /*b440*/  UMOV UR6, 0x0 ;  /* 0x0000000000067882 */ /* 0x000fe20000000000 */
[----:B------:R-:W-:Y:S01]  /*b450*/  R2UR UR12, R8 ;  /* 0x00000000080c72ca */ /* 0x000fe200000e0000 */
[----:B------:R-:W-:Y:S01]  /*b460*/  UMOV UR7, 0x10000000 ;  /* 0x1000000000077882 */ /* 0x000fe20000000000 */
[----:B------:R-:W-:Y:S01]  /*b470*/  R2UR UR19, R15 ;  /* 0x000000000f1372ca */ /* 0x000fe200000e0000 */
[----:B------:R-:W-:Y:S01]  /*b480*/  VIADD R20, R20, 0x40 ;  /* 0x0000004014147836 */ /* 0x000fe20000000000 */
[----:B------:R-:W-:Y:S01]  /*b490*/  ISETP.GT.AND P3, PT, R4, 0x1, PT ;  /* 0x000000010400780c */ /* 0x000fe20003f64270 */
[----:B------:R-:W-:Y:S01]  /*b4a0*/  UIADD3 UR14, UR5, 0x100, URZ ;  /* 0x00000100050e7890 */ /* 0x000fe2000fffe03f */
[----:B------:R-:W-:Y:S01]  /*b4b0*/  ISETP.NE.AND P1, PT, R6, 0x5, PT ;  /* 0x000000050600780c */ /* 0x000fe20003f25270 */
[----:B------:R-:W-:-:S02]  /*b4c0*/  UIADD3.X UR5, URZ, UR23, URZ, UP0, !UPT ;  /* 0x000000173f057290 */ /* 0x000fc400087fe43f */
[----:B------:R-:W-:Y:S01]  /*b4d0*/  UIADD3 UR15, UR8, 0x14100, URZ ;  /* 0x00014100080f7890 */ /* 0x000fe2000fffe03f */
[----:B------:R-:W-:Y:S02]  /*b4e0*/  SEL R14, RZ, 0x1, P1 ;  /* 0x00000001ff0e7807 */ /* 0x000fe40000800000 */
[----:B------:R-:W-:Y:S01]  /*b4f0*/  UMOV UR8, UR14 ;  /* 0x0000000e00087c82 */ /* 0x000fe20008000000 */
[----:B------:R-:W-:Y:S02]  /*b500*/  SEL R6, R6, RZ, P1 ;  /* 0x000000ff06067207 */ /* 0x000fe40000800000 */
[----:B------:R-:W-:Y:S01]  /*b510*/  LOP3.LUT R5, R5, R14, RZ, 0x3c, !PT ;  /* 0x0000000e05057212 */ /* 0x000fe200078e3cff */
[----:B------:R0:W-:Y:S02]  /*b520*/  UTMALDG.3D [UR8], [UR4], desc[UR6] ;  /* 0x00000608040075b4 */ /* 0x0001e40008011000 */
[----:B0-----:R-:W-:Y:S01]  /*b530*/  UMOV UR8, UR15 ;  /* 0x0000000f00087c82 */ /* 0x001fe20008000000 */
[----:B------:R-:W-:-:S02]  /*b540*/  UMOV UR11, UR19 ;  /* 0x00000013000b7c82 */ /* 0x000fc40008000000 */
[----:B------:R0:W-:Y:S02]  /*b550*/  UTMALDG.3D [UR8], [UR24], desc[UR6] ;  /* 0x00000608180075b4 */ /* 0x0001e40008011000 */
[----:B0-----:R-:W-:Y:S05]  /*b560*/  @P3 BRA `(.L_x_265) ;  /* 0xfffffffc00483947 */ /* 0x001fea000383ffff */
.L_x_261:
[----:B------:R-:W-:Y:S05]  /*b570*/  BSYNC B1 ;  /* 0x0000000000017941 */ /* 0x000fea0003800000 */
.L_x_260:
[----:B------:R-:W-:Y:S01]  /*b580*/  LOP3.LUT P3, RZ, R13, 0xff, RZ, 0xc0, !PT ;  /* 0x000000ff0dff7812 */ /* 0x000fe2000786c0ff */
[----:B------:R-:W-:Y:S01]  /*b590*/  IMAD.IADD R12, R3, 0x1, R12 ;  /* 0x00000001030c7824 */ /* 0x000fe200078e020c */
[----:B------:R-:W-:Y:S01]  /*b5a0*/  IADD3 R16, P4, R16, UR20, RZ ;  /* 0x0000001410107c10 */ /* 0x000fe2000ff9e0ff */
[----:B------:R-:W-:Y:S01]  /*b5b0*/  ULDC.64 UR4, c[0x0][0x650] ;  /* 0x0001940000047ab9 */ /* 0x000fe20000000a00 */
[----:B------:R-:W-:Y:S01]  /*b5c0*/  BSSY B1, `(.L_x_266) ;  /* 0x000006a000017945 */ /* 0x000fe20003800000 */
[----:B------:R-:W-:Y:S01]  /*b5d0*/  IMAD.MOV.U32 R9, RZ, RZ, -0x1 ;  /* 0xffffffffff097424 */ /* 0x000fe200078e00ff */
[----:B------:R-:W-:Y:S01]  /*b5e0*/  ISETP.GT.U32.AND P1, PT, R12, 0x4, PT ;  /* 0x000000040c00780c */ /* 0x000fe20003f24070 */
[----:B------:R-:W-:Y:S01]  /*b5f0*/  IMAD.MOV.U32 R8, RZ, RZ, -0x1 ;  /* 0xffffffffff087424 */ /* 0x000fe200078e00ff */
[----:B------:R-:W-:Y:S02]  /*b600*/  IADD3.X R17, R17, UR13, RZ, P4, !PT ;  /* 0x0000000d11117c10 */ /* 0x000fe4000a7fe4ff */
[----:B------:R-:W-:-:S02]  /*b610*/  ISETP.LT.U32.AND P1, PT, R3, 0x5, P1 ;  /* 0x000000050300780c */ /* 0x000fc40000f21070 */
[----:B------:R-:W-:Y:S01]  /*b620*/  PRMT R13, RZ, 0x7610, R13 ;  /* 0x00007610ff0d7816 */ /* 0x000fe2000000000d */
[----:B------:R-:W0:Y:S01]  /*b630*/  @P3 S2R R5, SR_CgaCtaId ;  /* 0x0000000000053919 */ /* 0x000e220000008800 */
[----:B------:R-:W-:-:S04]  /*b640*/  @P3 MOV R4, 0x400 ;  /* 0x0000040000043802 */ /* 0x000fc80000000f00 */
[----:B0-----:R-:W-:Y:S01]  /*b650*/  @P3 LEA R6, R5, R4, 0x18 ;  /* 0x0000000405063211 */ /* 0x001fe200078ec0ff */
[----:B------:R-:W-:-:S03]  /*b660*/  IMAD.WIDE.U32 R4, R12, -0x33333333, RZ ;  /* 0xcccccccd0c047825 */ /* 0x000fc600078e00ff */
[----:B------:R0:W-:Y:S01]  /*b670*/  @P3 SYNCS.ARRIVE.TRANS64.A1T0 RZ, [R6+URZ+0x68], RZ ;  /* 0x000068ff06ff39a7 */ /* 0x0001e2000810003f */
[----:B------:R-:W-:Y:S02]  /*b680*/  ISETP.GE.U32.AND P3, PT, R3, 0x5, PT ;  /* 0x000000050300780c */ /* 0x000fe40003f66070 */
[----:B------:R-:W-:Y:S02]  /*b690*/  SHF.R.U32.HI R7, RZ, 0x2, R5 ;  /* 0x00000002ff077819 */ /* 0x000fe40000011605 */
[----:B------:R-:W-:Y:S02]  /*b6a0*/  SEL R5, RZ, 0x1, !P1 ;  /* 0x00000001ff057807 */ /* 0x000fe40004800000 */
[----:B------:R-:W-:Y:S01]  /*b6b0*/  ISETP.GE.U32.AND P1, PT, R16, UR4, PT ;  /* 0x0000000410007c0c */ /* 0x000fe2000bf26070 */
[----:B------:R-:W-:Y:S01]  /*b6c0*/  IMAD R12, R7, -0x5, R12 ;  /* 0xfffffffb070c7824 */ /* 0x000fe200078e020c */
[----:B------:R-:W-:Y:S02]  /*b6d0*/  LOP3.LUT R0, R0, R5, RZ, 0x3c, !PT ;  /* 0x0000000500007212 */ /* 0x000fe400078e3cff */
[----:B------:R-:W-:-:S02]  /*b6e0*/  ISETP.GE.U32.AND.EX P1, PT, R17, UR5, PT, P1 ;  /* 0x0000000511007c0c */ /* 0x000fc4000bf26110 */
[----:B------:R-:W-:Y:S02]  /*b6f0*/  PRMT R4, RZ, 0x7610, R4 ;  /* 0x00007610ff047816 */ /* 0x000fe40000000004 */
[----:B------:R-:W-:Y:S01]  /*b700*/  @P3 LOP3.LUT R0, R0, 0x1, R7, 0x78, !PT ;  /* 0x0000000100003812 */ /* 0x000fe200078e7807 */
[----:B------:R-:W-:-:S08]  /*b710*/  IMAD.MOV.U32 R7, RZ, RZ, -0x1 ;  /* 0xffffffffff077424 */ /* 0x000fd000078e00ff */
[----:B0-----:R-:W-:Y:S05]  /*b720*/  @P1 BRA `(.L_x_267) ;  /* 0x00000004004c1947 */ /* 0x001fea0003800000 */
[----:B------:R-:W-:Y:S01]  /*b730*/  ULDC.64 UR4, c[0x0][0x628] ;  /* 0x00018a0000047ab9 */ /* 0x000fe20000000a00 */
[----:B------:R-:W0:Y:S01]  /*b740*/  S2R R15, SR_CTAID.X ;  /* 0x00000000000f7919 */ /* 0x000e220000002500 */
[----:B------:R-:W-:Y:S01]  /*b750*/  ISETP.NE.U32.AND P1, PT, RZ, UR4, PT ;  /* 0x00000004ff007c0c */ /* 0x000fe2000bf25070 */
[----:B------:R-:W-:Y:S01]  /*b760*/  ULDC UR7, c[0x0][0x630] ;  /* 0x00018c0000077ab9 */ /* 0x000fe20000000800 */
[----:B------:R-:W-:Y:S01]  /*b770*/  IMAD.MOV.U32 R4, RZ, RZ, R16 ;  /* 0x000000ffff047224 */ /* 0x000fe200078e0010 */
[----:B------:R-:W1:Y:S01]  /*b780*/  S2R R14, SR_CTAID.Y ;  /* 0x00000000000e7919 */ /* 0x000e620000002600 */
[----:B------:R-:W-:Y:S01]  /*b790*/  ISETP.NE.AND.EX P1, PT, RZ, UR5, PT, P1 ;  /* 0x00000005ff007c0c */ /* 0x000fe2000bf25310 */
[----:B------:R-:W-:-:S12]  /*b7a0*/  IMAD.MOV.U32 R5, RZ, RZ, R17 ;  /* 0x000000ffff057224 */ /* 0x000fd800078e0011 */
[----:B------:R-:W-:Y:S05]  /*b7b0*/  @!P1 BRA `(.L_x_268) ;  /* 0x0000000000289947 */ /* 0x000fea0003800000 */
[----:B------:R-:W-:Y:S02]  /*b7c0*/  ULDC UR6, c[0x0][0x634] ;  /* 0x00018d0000067ab9 */ /* 0x000fe40000000800 */
[----:B------:R-:W-:-:S05]  /*b7d0*/  IADD3 R9, P1, R16, UR6, RZ ;  /* 0x0000000610097c10 */ /* 0x000fca000ff3e0ff */
[----:B------:R-:W-:-:S04]  /*b7e0*/  IMAD.X R21, RZ, RZ, R17, P1 ;  /* 0x000000ffff157224 */ /* 0x000fc800008e0611 */
[----:B------:R-:W-:-:S04]  /*b7f0*/  IMAD.WIDE.U32 R6, R21, UR4, RZ ;  /* 0x0000000415067c25 */ /* 0x000fc8000f8e00ff */
[----:B------:R-:W-:-:S04]  /*b800*/  IMAD.WIDE.U32 R6, P1, R9, UR5, R6 ;  /* 0x0000000509067c25 */ /* 0x000fc8000f820006 */
[----:B------:R-:W-:-:S04]  /*b810*/  IMAD.WIDE.U32 R8, R9, UR4, RZ ;  /* 0x0000000409087c25 */ /* 0x000fc8000f8e00ff */
[----:B------:R-:W-:Y:S01]  /*b820*/  IMAD.X R5, RZ, RZ, RZ, P1 ;  /* 0x000000ffff057224 */ /* 0x000fe200008e06ff */
[----:B------:R-:W-:Y:S01]  /*b830*/  IADD3 RZ, P1, R9, R6, RZ ;  /* 0x0000000609ff7210 */ /* 0x000fe20007f3e0ff */
[----:B------:R-:W-:-:S04]  /*b840*/  IMAD.MOV.U32 R4, RZ, RZ, R7 ;  /* 0x000000ffff047224 */ /* 0x000fc800078e0007 */
[----:B------:R-:W-:-:S08]  /*b850*/  IMAD.WIDE.U32.X R4, R21, UR5, R4, P1 ;  /* 0x0000000515047c25 */ /* 0x000fd000088e0404 */
.L_x_268:
[--C-:B------:R-:W-:Y:S01]  /*b860*/  SHF.R.U64 R8, R4, UR7, R5.reuse ;  /* 0x0000000704087c19 */ /* 0x100fe20008001205 */
[----:B------:R-:W-:Y:S01]  /*b870*/  ULDC.64 UR4, c[0x0][0x620] ;  /* 0x0001880000047ab9 */ /* 0x000fe20000000a00 */
[----:B------:R-:W-:Y:S01]  /*b880*/  SHF.R.U32.HI R4, RZ, UR7, R5 ;  /* 0x00000007ff047c19 */ /* 0x000fe20008011605 */
[----:B------:R-:W2:Y:S01]  /*b890*/  LDC R24, c[0x0][0x144] ;  /* 0x00005100ff187b82 */ /* 0x000ea20000000800 */
[----:B------:R-:W-:Y:S01]  /*b8a0*/  IADD3 R7, P1, RZ, -R8, RZ ;  /* 0x80000008ff077210 */ /* 0x000fe20007f3e0ff */
[----:B------:R-:W-:Y:S01]  /*b8b0*/  ULDC.64 UR8, c[0x0][0x640] ;  /* 0x0001900000087ab9 */ /* 0x000fe20000000a00 */
[----:B0-----:R-:W-:Y:S01]  /*b8c0*/  I2FP.F32.U32 R9, R15 ;  /* 0x0000000f00097245 */ /* 0x001fe20000201000 */
[----:B------:R-:W-:Y:S02]  /*b8d0*/  ULDC UR6, c[0x0][0x608] ;  /* 0x0001820000067ab9 */ /* 0x000fe40000000800 */
[----:B------:R-:W-:Y:S01]  /*b8e0*/  IMAD.X R4, RZ, RZ, ~R4, P1 ;  /* 0x000000ffff047224 */ /* 0x000fe200008e0e04 */
[----:B------:R-:W-:Y:S01]  /*b8f0*/  ISETP.NE.U32.AND P1, PT, RZ, UR8, PT ;  /* 0x00000008ff007c0c */ /* 0x000fe2000bf25070 */
[----:B------:R-:W0:Y:S02]  /*b900*/  LDC R21, c[0x0][0x148] ;  /* 0x00005200ff157b82 */ /* 0x000e240000000800 */
[----:B------:R-:W-:Y:S01]  /*b910*/  IMAD R6, R4, UR4, RZ ;  /* 0x0000000404067c24 */ /* 0x000fe2000f8e02ff */
[----:B------:R-:W-:Y:S01]  /*b920*/  ISETP.NE.AND.EX P1, PT, RZ, UR9, PT, P1 ;  /* 0x00000009ff007c0c */ /* 0x000fe2000bf25310 */
[----:B------:R-:W-:Y:S01]  /*b930*/  IMAD.WIDE.U32 R4, R7, UR4, R16 ;  /* 0x0000000407047c25 */ /* 0x000fe2000f8e0010 */
[----:B------:R-:W-:-:S03]  /*b940*/  ULDC UR4, c[0x0][0x150] ;  /* 0x0000540000047ab9 */ /* 0x000fc60000000800 */
[----:B------:R-:W-:Y:S02]  /*b950*/  IMAD R7, R7, UR5, R6 ;  /* 0x0000000507077c24 */ /* 0x000fe4000f8e0206 */
[----:B------:R-:W-:Y:S01]  /*b960*/  FMUL R6, R9, UR4 ;  /* 0x0000000409067c20 */ /* 0x000fe20008400000 */
[----:B------:R-:W-:Y:S01]  /*b970*/  ULDC UR4, c[0x0][0x618] ;  /* 0x0001860000047ab9 */ /* 0x000fe20000000800 */
[----:B------:R-:W-:Y:S01]  /*b980*/  ULDC UR5, c[0x0][0x154] ;  /* 0x0000550000057ab9 */ /* 0x000fe20000000800 */
[----:B------:R-:W-:-:S03]  /*b990*/  IMAD.IADD R5, R5, 0x1, R7 ;  /* 0x0000000105057824 */ /* 0x000fc600078e0207 */
[----:B------:R-:W3:Y:S02]  /*b9a0*/  F2I.U32.TRUNC.NTZ R6, R6 ;  /* 0x0000000600067305 */ /* 0x000ee4000020f000 */
[----:B------:R-:W-:Y:S02]  /*b9b0*/  SHF.R.U64 R9, R4, UR4, R5 ;  /* 0x0000000404097c19 */ /* 0x000fe40008001205 */
[----:B-1----:R-:W-:-:S05]  /*b9c0*/  I2FP.F32.U32 R4, R14 ;  /* 0x0000000e00047245 */ /* 0x002fca0000201000 */
[----:B------:R-:W-:Y:S01]  /*b9d0*/  FMUL R22, R4, UR5 ;  /* 0x0000000504167c20 */ /* 0x000fe20008400000 */
[----:B------:R-:W-:Y:S01]  /*b9e0*/  SHF.R.U32.HI R4, RZ, UR4, R5 ;  /* 0x00000004ff047c19 */ /* 0x000fe20008011605 */
[----:B------:R-:W-:-:S03]  /*b9f0*/  ULDC UR4, c[0x0][0x658] ;  /* 0x0001960000047ab9 */ /* 0x000fc60000000800 */
[--C-:B------:R-:W-:Y:S01]  /*ba00*/  SHF.R.U64 R20, R9, UR6, R4.reuse ;  /* 0x0000000609147c19 */ /* 0x100fe20008001204 */
[----:B------:R-:W1:Y:S01]  /*ba10*/  F2I.U32.TRUNC.NTZ R22, R22 ;  /* 0x0000001600167305 */ /* 0x000e62000020f000 */
[----:B------:R-:W-:Y:S01]  /*ba20*/  SHF.R.U32.HI R5, RZ, UR6, R4 ;  /* 0x00000006ff057c19 */ /* 0x000fe20008011604 */
[----:B---3--:R-:W-:-:S03]  /*ba30*/  IMAD.MOV R6, RZ, RZ, -R6 ;  /* 0x000000ffff067224 */ /* 0x008fc600078e0a06 */
[----:B------:R-:W-:Y:S01]  /*ba40*/  SHF.R.U64 R18, R20, UR4, R5 ;  /* 0x0000000414127c19 */ /* 0x000fe20008001205 */
[----:B--2---:R-:W-:Y:S01]  /*ba50*/  IMAD R15, R24, R6, R15 ;  /* 0x00000006180f7224 */ /* 0x004fe200078e020f */
[----:B------:R-:W-:-:S03]  /*ba60*/  SHF.R.U32.HI R23, RZ, UR4, R5 ;  /* 0x00000004ff177c19 */ /* 0x000fc60008011605 */
[----:B------:R-:W-:Y:S02]  /*ba70*/  IMAD.MOV.U32 R4, RZ, RZ, R18 ;  /* 0x000000ffff047224 */ /* 0x000fe400078e0012 */
[----:B------:R-:W-:Y:S01]  /*ba80*/  IMAD.MOV.U32 R5, RZ, RZ, R23 ;  /* 0x000000ffff057224 */ /* 0x000fe200078e0017 */
[----:B-1----:R-:W-:Y:S06]  /*ba90*/  @!P1 BRA `(.L_x_269) ;  /* 0x0000000000289947 */ /* 0x002fec0003800000 */
[----:B------:R-:W-:Y:S02]  /*baa0*/  ULDC UR4, c[0x0][0x64c] ;  /* 0x0001930000047ab9 */ /* 0x000fe40000000800 */
[----:B------:R-:W-:-:S05]  /*bab0*/  IADD3 R5, P1, R18, UR4, RZ ;  /* 0x0000000412057c10 */ /* 0x000fca000ff3e0ff */
[----:B------:R-:W-:-:S04]  /*bac0*/  IMAD.X R23, RZ, RZ, R23, P1 ;  /* 0x000000ffff177224 */ /* 0x000fc800008e0617 */
[----:B------:R-:W-:-:S04]  /*bad0*/  IMAD.WIDE.U32 R6, R23, UR8, RZ ;  /* 0x0000000817067c25 */ /* 0x000fc8000f8e00ff */
[----:B------:R-:W-:-:S04]  /*bae0*/  IMAD.WIDE.U32 R6, P1, R5, UR9, R6 ;  /* 0x0000000905067c25 */ /* 0x000fc8000f820006 */
[----:B------:R-:W-:-:S04]  /*baf0*/  IMAD.WIDE.U32 R4, R5, UR8, RZ ;  /* 0x0000000805047c25 */ /* 0x000fc8000f8e00ff */
[----:B------:R-:W-:Y:S01]  /*bb00*/  IMAD.MOV.U32 R4, RZ, RZ, R7 ;  /* 0x000000ffff047224 */ /* 0x000fe200078e0007 */
[----:B------:R-:W-:Y:S01]  /*bb10*/  IADD3 RZ, P3, R5, R6, RZ ;  /* 0x0000000605ff7210 */ /* 0x000fe20007f7e0ff */
[----:B------:R-:W-:-:S04]  /*bb20*/  IMAD.X R5, RZ, RZ, RZ, P1 ;  /* 0x000000ffff057224 */ /* 0x000fc800008e06ff */
[----:B------:R-:W-:-:S08]  /*bb30*/  IMAD.WIDE.U32.X R4, R23, UR9, R4, P3 ;  /* 0x0000000917047c25 */ /* 0x000fd000098e0404 */
.L_x_269:
[----:B------:R-:W-:Y:S01]  /*bb40*/  ISETP.NE.AND P1, PT, R2, 0x1, PT ;  /* 0x000000010200780c */ /* 0x000fe20003f25270 */
[----:B------:R-:W-:Y:S01]  /*bb50*/  ULDC UR4, c[0x0][0x648] ;  /* 0x0001920000047ab9 */ /* 0x000fe20000000800 */
[----:B------:R-:W-:Y:S01]  /*bb60*/  LOP3.LUT R20, R20, UR17, RZ, 0xc0, !PT ;  /* 0x0000001114147c12 */ /* 0x000fe2000f8ec0ff */
[----:B------:R-:W-:Y:S01]  /*bb70*/  IMAD.MOV R22, RZ, RZ, -R22 ;  /* 0x000000ffff167224 */ /* 0x000fe200078e0a16 */
[----:B------:R-:W-:Y:S01]  /*bb80*/  SHF.R.U64 R5, R4, UR4, R5 ;  /* 0x0000000404057c19 */ /* 0x000fe20008001205 */
[----:B------:R-:W-:Y:S01]  /*bb90*/  ULDC UR4, c[0x0][0x638] ;  /* 0x00018e0000047ab9 */ /* 0x000fe20000000800 */
[----:B------:R-:W-:Y:S01]  /*bba0*/  LOP3.LUT R9, R9, UR16, RZ, 0xc0, !PT ;  /* 0x0000001009097c12 */ /* 0x000fe2000f8ec0ff */
[----:B------:R-:W-:Y:S01]  /*bbb0*/  ULDC UR5, c[0x0][0x610] ;  /* 0x0001840000057ab9 */ /* 0x000fe20000000800 */
[----:B------:R-:W-:Y:S02]  /*bbc0*/  IMAD.MOV.U32 R4, RZ, RZ, 0x1 ;  /* 0x00000001ff047424 */ /* 0x000fe400078e00ff */
[----:B------:R-:W-:-:S02]  /*bbd0*/  IMAD.MOV R7, RZ, RZ, -R5 ;  /* 0x000000ffff077224 */ /* 0x000fc400078e0a05 */
[----:B------:R-:W-:Y:S02]  /*bbe0*/  IMAD R20, R5, UR18, R20 ;  /* 0x0000001205147c24 */ /* 0x000fe4000f8e0214 */
[----:B0-----:R-:W-:Y:S02]  /*bbf0*/  @P1 IMAD R15, R21, R22, R14 ;  /* 0x00000016150f1224 */ /* 0x001fe400078e020e */
[----:B------:R-:W-:Y:S01]  /*bc00*/  IMAD R18, R7, UR4, R18 ;  /* 0x0000000407127c24 */ /* 0x000fe2000f8e0212 */
[----:B------:R-:W-:Y:S01]  /*bc10*/  ULDC UR4, c[0x0][0x600] ;  /* 0x0001800000047ab9 */ /* 0x000fe20000000800 */
[----:B------:R-:W-:Y:S02]  /*bc20*/  IMAD R15, R20, UR5, R15 ;  /* 0x00000005140f7c24 */ /* 0x000fe4000f8e020f */
[----:B------:R-:W-:-:S05]  /*bc30*/  IMAD R18, R18, UR4, R9 ;  /* 0x0000000412127c24 */ /* 0x000fca000f8e0209 */
[----:B------:R-:W-:Y:S02]  /*bc40*/  SEL R9, R18, R15, !P1 ;  /* 0x0000000f12097207 */ /* 0x000fe40004800000 */
[----:B------:R-:W-:-:S07]  /*bc50*/  SEL R7, R15, R18, !P1 ;  /* 0x000000120f077207 */ /* 0x000fce0004800000 */
.L_x_267:
[----:B------:R-:W-:Y:S05]  /*bc60*/  BSYNC B1 ;  /* 0x0000000000017941 */ /* 0x000fea0003800000 */
.L_x_266:
[----:B------:R-:W-:-:S13]  /*bc70*/  LOP3.LUT P1, RZ, R4, 0xff, RZ, 0xc0, !PT ;  /* 0x000000ff04ff7812 */ /* 0x000fda000782c0ff */
[----:B------:R-:W-:Y:S05]  /*bc80*/  @P1 BRA `(.L_x_270) ;  /* 0xfffffff4004c1947 */ /* 0x000fea000383ffff */
[----:B------:R-:W-:Y:S05]  /*bc90*/  BSYNC B0 ;  /* 0x0000000000007941 */ /* 0x000fea0003800000 */
.L_x_258:
[----:B------:R-:W-:-:S03]  /*bca0*/  UMOV UR4, 0xffffffff ;  /* 0xffffffff00047882 */ /* 0x000fc60000000000 */
[----:B------:R-:W-:Y:S05]  /*bcb0*/  BRA.DIV UR4, `(.L_x_271) ;  /* 0x00000006043c7947 */ /* 0x000fea000b800000 */
[----:B------:R-:W-:-:S13]  /*bcc0*/  ELECT P6, URZ, PT ;  /* 0x00000000003f782f */ /* 0x000fda00038c0000 */
.L_x_286:
[----:B------:R-:W-:Y:S04]  /*bcd0*/  BSSY B0, `(.L_x_272) ;  /* 0x0000034000007945 */ /* 0x000fe80003800000 */
[----:B------:R-:W-:Y:S05]  /*bce0*/  @!P6 BRA `(.L_x_273) ;  /* 0x0000000000c8e947 */ /* 0x000fea0003800000 */
[----:B------:R-:W-:-:S04]  /*bcf0*/  LOP3.LUT R19, R19, 0x2, RZ, 0xfc, !PT ;  /* 0x0000000213137812 */ /* 0x000fc800078efcff */
[----:B------:R-:W-:-:S13]  /*bd00*/  ISETP.NE.AND P0, PT, R19, 0x3, PT ;  /* 0x000000031300780c */ /* 0x000fda0003f05270 */
[----:B------:R-:W-:Y:S05]  /*bd10*/  @!P0 BRA `(.L_x_274) ;  /* 0x0000000000048947 */ /* 0x000fea0003800000 */
[----:B------:R-:W-:Y:S01]  /*bd20*/  BPT.TRAP 0x1 ;  /* 0x000000040000795c */ /* 0x000fe20000300000 */
.L_x_274:
[----:B------:R-:W0:Y:S01]  /*bd30*/  S2R R3, SR_CgaCtaId ;  /* 0x0000000000037919 */ /* 0x000e220000008800 */
[----:B------:R-:W-:-:S04]  /*bd40*/  MOV R2, 0x400 ;  /* 0x0000040000027802 */ /* 0x000fc80000000f00 */
[----:B0-----:R-:W-:Y:S02]  /*bd50*/  LEA R3, R3, R2, 0x18 ;  /* 0x0000000203037211 */ /* 0x001fe400078ec0ff */
[----:B------:R-:W-:-:S03]  /*bd60*/  SHF.L.U32 R2, R0, 0x1f, RZ ;  /* 0x0000001f00027819 */ /* 0x000fc600000006ff */
[----:B------:R-:W-:-:S04]  /*bd70*/  VIADD R3, R3, 0x28 ;  /* 0x0000002803037836 */ /* 0x000fc80000000000 */
[C---:B------:R-:W-:Y:S02]  /*bd80*/  IMAD R7, R12.reuse, 0x8, R3 ;  /* 0x000000080c077824 */ /* 0x040fe400078e0203 */
[----:B------:R-:W-:Y:S02]  /*bd90*/  VIADD R12, R12, 0x1 ;  /* 0x000000010c0c7836 */ /* 0x000fe40000000000 */
[----:B------:R-:W0:Y:S03]  /*bda0*/  SYNCS.PHASECHK.TRANS64.TRYWAIT P0, [R7+URZ], R2 ;  /* 0x00000002070075a7 */ /* 0x000e26000800017f */
[----:B------:R-:W-:-:S04]  /*bdb0*/  ISETP.NE.AND P1, PT, R12, 0x5, PT ;  /* 0x000000050c00780c */ /* 0x000fc80003f25270 */
[----:B------:R-:W-:Y:S02]  /*bdc0*/  SEL R5, RZ, 0x1, P1 ;  /* 0x00000001ff057807 */ /* 0x000fe40000800000 */
[----:B------:R-:W-:Y:S02]  /*bdd0*/  SEL R12, R12, RZ, P1 ;  /* 0x000000ff0c0c7207 */ /* 0x000fe40000800000 */
[----:B------:R-:W-:-:S03]  /*bde0*/  LOP3.LUT R5, R0, R5, RZ, 0x3c, !PT ;  /* 0x0000000500057212 */ /* 0x000fc600078e3cff */
[----:B------:R-:W-:Y:S01]  /*bdf0*/  IMAD R9, R12, 0x8, R3 ;  /* 0x000000080c097824 */ /* 0x000fe200078e0203 */
[----:B------:R-:W-:Y:S01]  /*be00*/  SHF.L.U32 R4, R5, 0x1f, RZ ;  /* 0x0000001f05047819 */ /* 0x000fe200000006ff */
[----:B0-----:R-:W-:Y:S06]  /*be10*/  @!P0 BRA `(.L_x_275) ;  /* 0x0000000400048947 */ /* 0x001fec0003800000 */
.L_x_287:
[----:B------:R-:W1:Y:S01]  /*be20*/  SYNCS.PHASECHK.TRANS64.TRYWAIT P0, [R9+URZ], R4 ;  /* 0x00000004090075a7 */ /* 0x000e62000800017f */
[----:B------:R-:W-:-:S05]  /*be30*/  VIADD R0, R12, 0x1 ;  /* 0x000000010c007836 */ /* 0x000fca0000000000 */
[----:B------:R-:W-:-:S04]  /*be40*/  ISETP.NE.AND P1, PT, R0, 0x5, PT ;  /* 0x000000050000780c */ /* 0x000fc80003f25270 */
[----:B0-----:R-:W-:Y:S02]  /*be50*/  SEL R2, RZ, 0x1, P1 ;  /* 0x00000001ff027807 */ /* 0x001fe40000800000 */
[----:B------:R-:W-:Y:S02]  /*be60*/  SEL R0, R0, RZ, P1 ;  /* 0x000000ff00007207 */ /* 0x000fe40000800000 */
[----:B------:R-:W-:-:S03]  /*be70*/  LOP3.LUT R7, R5, R2, RZ, 0x3c, !PT ;  /* 0x0000000205077212 */ /* 0x000fc600078e3cff */
[----:B------:R-:W-:Y:S01]  /*be80*/  IMAD R6, R0, 0x8, R3 ;  /* 0x0000000800067824 */ /* 0x000fe200078e0203 */
[----:B------:R-:W-:Y:S01]  /*be90*/  SHF.L.U32 R5, R7, 0x1f, RZ ;  /* 0x0000001f07057819 */ /* 0x000fe200000006ff */
[----:B-1----:R-:W-:Y:S06]  /*bea0*/  @!P0 BRA `(.L_x_276) ;  /* 0x0000000000f48947 */ /* 0x002fec0003800000 */
.L_x_288:
[----:B------:R-:W1:Y:S01]  /*beb0*/  SYNCS.PHASECHK.TRANS64.TRYWAIT P0, [R6+URZ], R5 ;  /* 0x00000005060075a7 */ /* 0x000e62000800017f */
[----:B------:R-:W-:-:S05]  /*bec0*/  VIADD R0, R0, 0x1 ;  /* 0x0000000100007836 */ /* 0x000fca0000000000 */
[----:B------:R-:W-:-:S04]  /*bed0*/  ISETP.NE.AND P1, PT, R0, 0x5, PT ;  /* 0x000000050000780c */ /* 0x000fc80003f25270 */
[----:B------:R-:W-:Y:S02]  /*bee0*/  SEL R2, RZ, 0x1, P1 ;  /* 0x00000001ff027807 */ /* 0x000fe40000800000 */
[----:B------:R-:W-:Y:S02]  /*bef0*/  SEL R0, R0, RZ, P1 ;  /* 0x000000ff00007207 */ /* 0x000fe40000800000 */
[----:B------:R-:W-:-:S03]  /*bf00*/  LOP3.LUT R7, R7, R2, RZ, 0x3c, !PT ;  /* 0x0000000207077212 */ /* 0x000fc600078e3cff */
[----:B0-----:R-:W-:Y:S01]  /*bf10*/  IMAD R9, R0, 0x8, R3 ;  /* 0x0000000800097824 */ /* 0x001fe200078e0203 */
[----:B------:R-:W-:Y:S01]  /*bf20*/  SHF.L.U32 R4, R7, 0x1f, RZ ;  /* 0x0000001f07047819 */ /* 0x000fe200000006ff */
[----:B-1----:R-:W-:Y:S06]  /*bf30*/  @!P0 BRA `(.L_x_277) ;  /* 0x0000000000e48947 */ /* 0x002fec0003800000 */
.L_x_289:
[----:B------:R-:W1:Y:S01]  /*bf40*/  SYNCS.PHASECHK.TRANS64.TRYWAIT P0, [R9+URZ], R4 ;  /* 0x00000004090075a7 */ /* 0x000e62000800017f */
[----:B------:R-:W-:-:S05]  /*bf50*/  VIADD R0, R0, 0x1 ;  /* 0x0000000100007836 */ /* 0x000fca0000000000 */
[----:B------:R-:W-:-:S04]  /*bf60*/  ISETP.NE.AND P1, PT, R0, 0x5, PT ;  /* 0x000000050000780c */ /* 0x000fc80003f25270 */
[----:B------:R-:W-:Y:S02]  /*bf70*/  SEL R2, RZ, 0x1, P1 ;  /* 0x00000001ff027807 */ /* 0x000fe40000800000 */
[----:B------:R-:W-:Y:S02]  /*bf80*/  SEL R0, R0, RZ, P1 ;  /* 0x000000ff00007207 */ /* 0x000fe40000800000 */
[----:B------:R-:W-:Y:S01]  /*bf90*/  LOP3.LUT R2, R7, R2, RZ, 0x3c, !PT ;  /* 0x0000000207027212 */ /* 0x000fe200078e3cff */
[----:B-1----:R-:W-:Y:S06]  /*bfa0*/  @!P0 BRA `(.L_x_278) ;  /* 0x0000000000dc8947 */ /* 0x002fec0003800000 */
.L_x_290:
[----:B------:R-:W-:Y:S01]  /*bfb0*/  IMAD R3, R0, 0x8, R3 ;  /* 0x0000000800037824 */ /* 0x000fe200078e0203 */
[----:B------:R-:W-:-:S07]  /*bfc0*/  SHF.L.U32 R0, R2, 0x1f, RZ ;  /* 0x0000001f02007819 */ /* 0x000fce00000006ff */
.L_x_279:
[----:B--2---:R2:W3:Y:S02]  /*bfd0*/  SYNCS.PHASECHK.TRANS64.TRYWAIT P0, [R3+URZ], R0 ;  /* 0x00000000030075a7 */ /* 0x0044e4000800017f */
[----:B---3--:R-:W-:Y:S05]  /*bfe0*/  @!P0 NANOSLEEP.SYNCS 0x989680 ;  /* 0x009896800000895d */ /* 0x008fea0003900000 */
[----:B------:R-:W3:Y:S02]  /*bff0*/  @!P0 SYNCS.PHASECHK.TRANS64 P0, [R3+URZ], R0 ;  /* 0x00000000030085a7 */ /* 0x000ee4000800007f */
[----:B---3--:R-:W-:Y:S05]  /*c000*/  @!P0 BRA `(.L_x_279) ;  /* 0xfffffffc00f08947 */ /* 0x008fea000383ffff */
.L_x_273:
[----:B------:R-:W-:Y:S05]  /*c010*/  BSYNC B0 ;  /* 0x0000000000007941 */ /* 0x000fea0003800000 */
.L_x_272:
[----:B------:R-:W-:Y:S05]  /*c020*/  EXIT ;  /* 0x000000000000794d */ /* 0x000fea0003800000 */
.L_x_17:
[----:B---3--:R3:W4:Y:S02]  /*c030*/  SYNCS.PHASECHK.TRANS64.TRYWAIT P1, [R3+URZ], R0 ;  /* 0x00000000030075a7 */ /* 0x008724000802017f */
[----:B----4-:R-:W-:Y:S05]  /*c040*/  @!P1 NANOSLEEP.SYNCS 0x989680 ;  /* 0x009896800000995d */ /* 0x010fea0003900000 */
[----:B------:R-:W4:Y:S02]  /*c050*/  @!P1 SYNCS.PHASECHK.TRANS64 P1, [R3+URZ], R0 ;  /* 0x00000000030095a7 */ /* 0x000f24000802007f */
[----:B----4-:R-:W-:Y:S05]  /*c060*/  @!P1 BRA `(.L_x_17) ;  /* 0xfffffffc00f09947 */ /* 0x010fea000383ffff */
[----:B------:R-:W-:Y:S05]  /*c070*/  BRA `(.L_x_16) ;  /* 0xffffff50006c7947 */ /* 0x000fea000383ffff */
.L_x_22:
[----:B-1----:R-:W-:-:S04]  /*c080*/  IMAD.U32 R5, RZ, RZ, UR8 ;  /* 0x00000008ff057e24 */ /* 0x002fc8000f8e00ff */
[----:B------:R1:W2:Y:S03]  /*c090*/  SYNCS.PHASECHK.TRANS64.TRYWAIT P1, [R5+URZ], R4 ;  /* 0x00000004050075a7 */ /* 0x0002a6000802017f */
[----:B--2---:R-:W-:Y:S05]  /*c0a0*/  @!P1 NANOSLEEP.SYNCS 0x989680 ;  /* 0x009896800000995d */ /* 0x004fea0003900000 */
[----:B------:R-:W2:Y:S02]  /*c0b0*/  @!P1 SYNCS.PHASECHK.TRANS64 P1, [R5+URZ], R4 ;  /* 0x00000004050095a7 */ /* 0x000ea4000802007f */
[----:B--2---:R-:W-:Y:S05]  /*c0c0*/  @!P1 BRA `(.L_x_22) ;  /* 0xfffffffc00ec9947 */ /* 0x004fea000383ffff */
[----:B------:R-:W-:Y:S05]  /*c0d0*/  BRA `(.L_x_21) ;  /* 0xffffff5c00b87947 */ /* 0x000fea000383ffff */
.L_x_259:
[----:B------:R-:W-:Y:S01]  /*c0e0*/  BSSY B1, `(.L_x_280) ;  /* 0x0000006000017945 */ /* 0x000fe20003800000 */
[----:B------:R-:W-:-:S07]  /*c0f0*/  IMAD.MOV.U32 R15, RZ, RZ, -0x1 ;  /* 0xffffffffff0f7424 */ /* 0x000fce00078e00ff */
[----:B------:R-:W-:Y:S05]  /*c100*/  WARPSYNC.COLLECTIVE R15, `(.L_x_281) ;  /* 0x000000000f0c7348 */ /* 0x000fea0003c00000 */
[----:B------:R-:W-:Y:S02]  /*c110*/  ELECT P6, UR62, PT ;  /* 0x00000000003e782f */ /* 0x000fe400038c0000 */
[----:B------:R-:W-:Y:S01]  /*c120*/  MOV R14, UR62 ;  /* 0x0000003e000e7c02 */ /* 0x000fe20008000f00 */
[----:B------:R-:W-:Y:S10]  /*c130*/  ENDCOLLECTIVE ;  /* 0x000000000000791b */ /* 0x000ff40003800000 */
.L_x_281:
[----:B------:R-:W-:Y:S05]  /*c140*/  BSYNC B1 ;  /* 0x0000000000017941 */ /* 0x000fea0003800000 */
.L_x_280:
[----:B------:R-:W-:Y:S05]  /*c150*/  BRA `(.L_x_282) ;  /* 0xfffffff000247947 */ /* 0x000fea000383ffff */
.L_x_262:
[----:B0-----:R0:W1:Y:S02]  /*c160*/  SYNCS.PHASECHK.TRANS64.TRYWAIT P1, [R14+URZ+0x28], R7 ;  /* 0x000028070e0075a7 */ /* 0x001064000802017f */
[----:B-1----:R-:W-:Y:S05]  /*c170*/  @!P1 NANOSLEEP.SYNCS 0x989680 ;  /* 0x009896800000995d */ /* 0x002fea0003900000 */
[----:B------:R-:W1:Y:S02]  /*c180*/  @!P1 SYNCS.PHASECHK.TRANS64 P1, [R14+URZ+0x28], R7 ;  /* 0x000028070e0095a7 */ /* 0x000e64000802007f */
[----:B-1----:R-:W-:Y:S05]  /*c190*/  @!P1 BRA `(.L_x_262) ;  /* 0xfffffffc00f09947 */ /* 0x002fea000383ffff */
[----:B------:R-:W-:Y:S05]  /*c1a0*/  BRA `(.L_x_283) ;  /* 0xfffffff000587947 */ /* 0x000fea000383ffff */
.L_x_271:
[----:B------:R-:W-:Y:S01]  /*c1b0*/  BSSY B0, `(.L_x_284) ;  /* 0x0000006000007945 */ /* 0x000fe20003800000 */
[----:B------:R-:W-:-:S07]  /*c1c0*/  IMAD.MOV.U32 R15, RZ, RZ, -0x1 ;  /* 0xffffffffff0f7424 */ /* 0x000fce00078e00ff */
[----:B------:R-:W-:Y:S05]  /*c1d0*/  WARPSYNC.COLLECTIVE R15, `(.L_x_285) ;  /* 0x000000000f0c7348 */ /* 0x000fea0003c00000 */
[----:B------:R-:W-:Y:S02]  /*c1e0*/  ELECT P6, UR62, PT ;  /* 0x00000000003e782f */ /* 0x000fe400038c0000 */
[----:B------:R-:W-:Y:S01]  /*c1f0*/  MOV R14, UR62 ;  /* 0x0000003e000e7c02 */ /* 0x000fe20008000f00 */
[----:B------:R-:W-:Y:S10]  /*c200*/  ENDCOLLECTIVE ;  /* 0x000000000000791b */ /* 0x000ff40003800000 */
.L_x_285:
[----:B------:R-:W-:Y:S05]  /*c210*/  BSYNC B0 ;  /* 0x0000000000007941 */ /* 0x000fea0003800000 */
.L_x_284:
[----:B------:R-:W-:Y:S05]  /*c220*/  BRA `(.L_x_286) ;  /* 0xfffffff800a87947 */ /* 0x000fea000383ffff */
.L_x_275:
[----:B0-----:R0:W1:Y:S02]  /*c230*/  SYNCS.PHASECHK.TRANS64.TRYWAIT P0, [R7+URZ], R2 ;  /* 0x00000002070075a7 */ /* 0x001064000800017f */
[----:B-1----:R-:W-:Y:S05]  /*c240*/  @!P0 NANOSLEEP.SYNCS 0x989680 ;  /* 0x009896800000895d */ /* 0x002fea0003900000 */
[----:B------:R-:W1:Y:S02]  /*c250*/  @!P0 SYNCS.PHASECHK.TRANS64 P0, [R7+URZ], R2 ;  /* 0x00000002070085a7 */ /* 0x000e64000800007f */
[----:B-1----:R-:W-:Y:S05]  /*c260*/  @!P0 BRA `(.L_x_275) ;  /* 0xfffffffc00f08947 */ /* 0x002fea000383ffff */
[----:B------:R-:W-:Y:S05]  /*c270*/  BRA `(.L_x_287) ;  /* 0xfffffff800e87947 */ /* 0x000fea000383ffff */
.L_x_276:
[----:B0-----:R0:W1:Y:S02]  /*c280*/  SYNCS.PHASECHK.TRANS64.TRYWAIT P0, [R9+URZ], R4 ;  /* 0x00000004090075a7 */ /* 0x001064000800017f */
[----:B-1----:R-:W-:Y:S05]  /*c290*/  @!P0 NANOSLEEP.SYNCS 0x989680 ;  /* 0x009896800000895d */ /* 0x002fea0003900000 */
[----:B------:R-:W1:Y:S02]  /*c2a0*/  @!P0 SYNCS.PHASECHK.TRANS64 P0, [R9+URZ], R4 ;  /* 0x00000004090085a7 */ /* 0x000e64000800007f */
[----:B-1----:R-:W-:Y:S05]  /*c2b0*/  @!P0 BRA `(.L_x_276) ;  /* 0xfffffffc00f08947 */ /* 0x002fea000383ffff */
[----:B------:R-:W-:Y:S05]  /*c2c0*/  BRA `(.L_x_288) ;  /* 0xfffffff800f87947 */ /* 0x000fea000383ffff */
.L_x_277:
[----:B0-----:R0:W1:Y:S02]  /*c2d0*/  SYNCS.PHASECHK.TRANS64.TRYWAIT P0, [R6+URZ], R5 ;  /* 0x00000005060075a7 */ /* 0x001064000800017f */
[----:B-1----:R-:W-:Y:S05]  /*c2e0*/  @!P0 NANOSLEEP.SYNCS 0x989680 ;  /* 0x009896800000895d */ /* 0x002fea0003900000 */
[----:B------:R-:W1:Y:S02]  /*c2f0*/  @!P0 SYNCS.PHASECHK.TRANS64 P0, [R6+URZ], R5 ;  /* 0x00000005060085a7 */ /* 0x000e64000800007f */
[----:B-1----:R-:W-:Y:S05]  /*c300*/  @!P0 BRA `(.L_x_277) ;  /* 0xfffffffc00f08947 */ /* 0x002fea000383ffff */
[----:B------:R-:W-:Y:S05]  /*c310*/  BRA `(.L_x_289) ;  /* 0xfffffffc00087947 */ /* 0x000fea000383ffff */
.L_x_278:
[----:B-1----:R1:W2:Y:S02]  /*c320*/  SYNCS.PHASECHK.TRANS64.TRYWAIT P0, [R9+URZ], R4 ;  /* 0x00000004090075a7 */ /* 0x0022a4000800017f */
[----:B--2---:R-:W-:Y:S05]  /*c330*/  @!P0 NANOSLEEP.SYNCS 0x989680 ;  /* 0x009896800000895d */ /* 0x004fea0003900000 */
[----:B------:R-:W2:Y:S02]  /*c340*/  @!P0 SYNCS.PHASECHK.TRANS64 P0, [R9+URZ], R4 ;  /* 0x00000004090085a7 */ /* 0x000ea4000800007f */
[----:B--2---:R-:W-:Y:S05]  /*c350*/  @!P0 BRA `(.L_x_278) ;  /* 0xfffffffc00f08947 */ /* 0x004fea000383ffff */
[----:B------:R-:W-:Y:S05]  /*c360*/  BRA `(.L_x_290) ;  /* 0xfffffffc00107947 */ /* 0x000fea000383ffff */
.L_x_291:
[----:B------:R-:W-:-:S00]  /*c370*/  BRA `(.L_x_291) ;  /* 0xfffffffc00fc7947 */ /* 0x000fc0000383ffff */
[----:B------:R-:W-:-:S00]  /*c380*/  NOP ;  /* 0x0000000000007918 */ /* 0x000fc00000000000 */
[----:B------:R-:W-:-:S00]  /*c390*/  NOP ;  /* 0x0000000000007918 */ /* 0x000fc00000000000 */
[----:B------:R-:W-:-:S00]  /*c3a0*/  NOP ;  /* 0x0000000000007918 */ /* 0x000fc00000000000 */
[----:B------:R-:W-:-:S00]  /*c3b0*/  NOP ;  /* 0x0000000000007918 */ /* 0x000fc00000000000 */
[----:B------:R-:W-:-:S00]  /*c3c0*/  NOP ;  /* 0x0000000000007918 */ /* 0x000fc00000000000 */
[----:B------:R-:W-:-:S00]  /*c3d0*/  NOP ;  /* 0x0000000000007918 */ /* 0x000fc00000000000 */
[----:B------:R-:W-:-:S00]  /*c3e0*/  NOP ;  /* 0x0000000000007918 */ /* 0x000fc00000000000 */
[----:B------:R-:W-:-:S00]  /*c3f0*/  NOP ;  /* 0x0000000000007918 */ /* 0x000fc00000000000 */
.L_x_292:


//--------------------- .nv.global.init           --------------------------
	.section	.nv.global.init,"aw",@progbits
.nv.global.init:
	.type		$str$22,@object
	.size		$str$22,($str$23 - $str$22)
$str$22:
        /*0000*/ 	.byte	0x6b, 0x5f, 0x74, 0x69, 0x6c, 0x65, 0x5f, 0x63, 0x6f, 0x75, 0x6e, 0x74, 0x20, 0x3e, 0x3d, 0x20
        /*0010*/ 	.byte	0x31, 0x00
	.type		$str$23,@object
	.size		$str$23,(__unnamed_1 - $str$23)
$str$23:
        /*0012*/ 	.byte	0x2f, 0x74, 0x6d, 0x70, 0x2f, 0x63, 0x75, 0x74, 0x6c, 0x61, 0x73, 0x73, 0x5f, 0x73, 0x77, 0x65
        /*0022*/ 	.byte	0x65, 0x70, 0x5f, 0x73, 0x72, 0x63, 0x2f, 0x69, 0x6e, 0x63, 0x6c, 0x75, 0x64, 0x65, 0x2f, 0x63
        /*0032*/ 	.byte	0x75, 0x74, 0x6c, 0x61, 0x73, 0x73, 0x2f, 0x67, 0x65, 0x6d, 0x6d, 0x2f, 0x63, 0x6f, 0x6c, 0x6c
        /*0042*/ 	.byte	0x65, 0x63, 0x74, 0x69, 0x76, 0x65, 0x2f, 0x73, 0x6d, 0x39, 0x30, 0x5f, 0x6d, 0x6d, 0x61, 0x5f
        /*0052*/ 	.byte	0x74, 0x6d, 0x61, 0x5f, 0x67, 0x6d, 0x6d, 0x61, 0x5f, 0x73, 0x73, 0x5f, 0x77, 0x61, 0x72, 0x70
        /*0062*/ 	.byte	0x73, 0x70, 0x65, 0x63, 0x69, 0x61, 0x6c, 0x69, 0x7a, 0x65, 0x64, 0x2e, 0x68, 0x70, 0x70, 0x00
	.type		__unnamed_1,@object
	.size		__unnamed_1,(.L_0 - __unnamed_1)
__unnamed_1:
        /*0072*/ 	.byte	0x76, 0x6f, 0x69, 0x64, 0x20, 0x63, 0x75, 0x74, 0x6c, 0x61, 0x73, 0x73, 0x3a, 0x3a, 0x67, 0x65
        /* <DEDUP_REMOVED lines=180> */
        /*0bc2*/ 	.byte	0x69, 0x74, 0x79, 0x5d, 0x00
.L_0:


//--------------------- .nv.shared._ZN7cutlass13device_kernelINS_4gemm6kernel13GemmUniversalIN4cute5tupleIJiiiiEEENS1_10collective13CollectiveMmaINS1_34MainloopSm90TmaGmmaWarpSpecializedILi5ENS5_IJNS4_1CILi1EEESB_SB_EEENS1_35KernelTmaWarpSpecializedCooperativeEEENS5_IJNSA_ILi128EEENSA_ILi224EEENSA_ILi64EEEEEENS_10bfloat16_tENS5_IJlSB_lEEESJ_SK_NS4_8TiledMMAINS4_8MMA_AtomIJNS4_4SM904GMMA27MMA_64x32x16_F32BF16BF16_SSILNSO_5MajorE0ELSQ_0ELNSO_7ScaleInE1ELSR_1EEEEEENS4_6LayoutINS5_IJNSA_ILi2EEESB_SB_EEENS5_IJSB_NSA_ILi0EEESX_EEEEENS5_IJNS4_10UnderscoreES10_S10_EEEEENS4_13SM90_TMA_LOADENS4_14ComposedLayoutINS4_7SwizzleILi3ELi4ELi3EEENS4_18smem_ptr_flag_bitsILi16EEENSU_INS5_IJNSA_ILi8EEESH_EEENS5_IJSH_SB_EEEEEEEvNS4_8identityES13_S1D_vS1E_EENS_8epilogue10collective6detail29Sm90TmaWarpSpecializedAdapterINS1H_15DefaultEpilogueISJ_SK_SK_NS1G_6thread17LinearCombinationISJ_Li1EffLNS1L_9ScaleType4KindE0ELNS_15FloatRoundStyleE2ESJ_EENS1_15EpilogueDefaultEEEEEvvEEEEvNT_6ParamsE --------------------------
	.section	.nv.shared._ZN7cutlass13device_kernelINS_4gemm6kernel13GemmUniversalIN4cute5tupleIJiiiiEEENS1_10collective13CollectiveMmaINS1_34MainloopSm90TmaGmmaWarpSpecializedILi5ENS5_IJNS4_1CILi1EEESB_SB_EEENS1_35KernelTmaWarpSpecializedCooperativeEEENS5_IJNSA_ILi128EEENSA_ILi224EEENSA_ILi64EEEEEENS_10bfloat16_tENS5_IJlSB_lEEESJ_SK_NS4_8TiledMMAINS4_8MMA_AtomIJNS4_4SM904GMMA27MMA_64x32x16_F32BF16BF16_SSILNSO_5MajorE0ELSQ_0ELNSO_7ScaleInE1ELSR_1EEEEEENS4_6LayoutINS5_IJNSA_ILi2EEESB_SB_EEENS5_IJSB_NSA_ILi0EEESX_EEEEENS5_IJNS4_10UnderscoreES10_S10_EEEEENS4_13SM90_TMA_LOADENS4_14ComposedLayoutINS4_7SwizzleILi3ELi4ELi3EEENS4_18smem_ptr_flag_bitsILi16EEENSU_INS5_IJNSA_ILi8EEESH_EEENS5_IJSH_SB_EEEEEEEvNS4_8identityES13_S1D_vS1E_EENS_8epilogue10collective6detail29Sm90TmaWarpSpecializedAdapterINS1H_15DefaultEpilogueISJ_SK_SK_NS1G_6thread17LinearCombinationISJ_Li1EffLNS1L_9ScaleType4KindE0ELNS_15FloatRoundStyleE2ESJ_EENS1_15EpilogueDefaultEEEEEvvEEEEvNT_6ParamsE,"aw",@nobits
	.sectionflags	@""
	.align	16
	.zero		1024


//--------------------- .nv.shared.reserved.0     --------------------------
	.section	.nv.shared.reserved.0,"aw",@nobits
	.weak		__nv_reservedSMEM_offset_0_alias
	.size		__nv_reservedSMEM_offset_0_alias, 0, 0
	.other		__nv_reservedSMEM_offset_0_alias,@"STO_CUDA_RESERVED_SHARED STV_DEFAULT"
__nv_reservedSMEM_offset_0_alias:
	.zero		0


//--------------------- .nv.global                --------------------------
	.section	.nv.global,"aw",@nobits
.nv.global:
	.type		_ZN40_INTERNAL_d6811d89_4_k_cu_0da312df_108504cute1_E,@object
	.size		_ZN40_INTERNAL_d6811d89_4_k_cu_0da312df_108504cute1_E,(_ZN40_INTERNAL_d6811d89_4_k_cu_0da312df_108504cuda3std3__45__cpo6cbeginE - _ZN40_INTERNAL_d6811d89_4_k_cu_0da312df_108504cute1_E)
_ZN40_INTERNAL_d6811d89_4_k_cu_0da312df_108504cute1_E:
	.zero		1
	.type		_ZN40_INTERNAL_d6811d89_4_k_cu_0da312df_108504cuda3std3__45__cpo6cbeginE,@object
	.size		_ZN40_INTERNAL_d6811d89_4_k_cu_0da312df_108504cuda3std3__45__cpo6cbeginE,(_ZN40_INTERNAL_d6811d89_4_k_cu_0da312df_108504cuda3std3__48in_placeE - _ZN40_INTERNAL_d6811d89_4_k_cu_0da312df_108504cuda3std3__45__cpo6cbeginE)
_ZN40_INTERNAL_d6811d89_4_k_cu_0da312df_108504cuda3std3__45__cpo6cbeginE:
	.zero		1
	.type		_ZN40_INTERNAL_d6811d89_4_k_cu_0da312df_108504cuda3std3__48in_placeE,@object
	.size		_ZN40_INTERNAL_d6811d89_4_k_cu_0da312df_108504cuda3std3__48in_placeE,(_ZN40_INTERNAL_d6811d89_4_k_cu_0da312df_108504cuda3std6ranges3__45__cpo9iter_moveE - _ZN40_INTERNAL_d6811d89_4_k_cu_0da312df_108504cuda3std3__48in_placeE)
_ZN40_INTERNAL_d6811d89_4_k_cu_0da312df_108504cuda3std3__48in_placeE:
	.zero		1
	.type		_ZN40_INTERNAL_d6811d89_4_k_cu_0da312df_108504cuda3std6ranges3__45__cpo9iter_moveE,@object
	.size		_ZN40_INTERNAL_d6811d89_4_k_cu_0da312df_108504cuda3std6ranges3__45__cpo9iter_moveE,(_ZN40_INTERNAL_d6811d89_4_k_cu_0da312df_108504cuda3std3__45__cpo5beginE - _ZN40_INTERNAL_d6811d89_4_k_cu_0da312df_108504cuda3std6ranges3__45__cpo9iter_moveE)
_ZN40_INTERNAL_d6811d89_4_k_cu_0da312df_108504cuda3std6ranges3__45__cpo9iter_moveE:
	.zero		1
	.type		_ZN40_INTERNAL_d6811d89_4_k_cu_0da312df_108504cuda3std3__45__cpo5beginE,@object
	.size		_ZN40_INTERNAL_d6811d89_4_k_cu_0da312df_108504cuda3std3__45__cpo5beginE,(_ZN40_INTERNAL_d6811d89_4_k_cu_0da312df_108504cuda3std3__442_GLOBAL__N__d6811d89_4_k_cu_0da312df_108506ignoreE - _ZN40_INTERNAL_d6811d89_4_k_cu_0da312df_108504cuda3std3__45__cpo5beginE)
_ZN40_INTERNAL_d6811d89_4_k_cu_0da312df_108504cuda3std3__45__cpo5beginE:
	.zero		1
	.type		_ZN40_INTERNAL_d6811d89_4_k_cu_0da312df_108504cuda3std3__442_GLOBAL__N__d6811d89_4_k_cu_0da312df_108506ignoreE,@object
	.size		_ZN40_INTERNAL_d6811d89_4_k_cu_0da312df_108504cuda3std3__442_GLOBAL__N__d6811d89_4_k_cu_0da312df_108506ignoreE,(_ZN40_INTERNAL_d6811d89_4_k_cu_0da312df_108504cute7productE - _ZN40_INTERNAL_d6811d89_4_k_cu_0da312df_108504cuda3std3__442_GLOBAL__N__d6811d89_4_k_cu_0da312df_108506ignoreE)
_ZN40_INTERNAL_d6811d89_4_k_cu_0da312df_108504cuda3std3__442_GLOBAL__N__d6811d89_4_k_cu_0da312df_108506ignoreE:
	.zero		1
	.type		_ZN40_INTERNAL_d6811d89_4_k_cu_0da312df_108504cute7productE,@object
	.size		_ZN40_INTERNAL_d6811d89_4_k_cu_0da312df_108504cute7productE,(_ZN40_INTERNAL_d6811d89_4_k_cu_0da312df_108504cuda3std3__45__cpo3endE - _ZN40_INTERNAL_d6811d89_4_k_cu_0da312df_108504cute7productE)
_ZN40_INTERNAL_d6811d89_4_k_cu_0da312df_108504cute7productE:
	.zero		1
	.type		_ZN40_INTERNAL_d6811d89_4_k_cu_0da312df_108504cuda3std3__45__cpo3endE,@object
	.size		_ZN40_INTERNAL_d6811d89_4_k_cu_0da312df_108504cuda3std3__45__cpo3endE,(_ZN40_INTERNAL_d6811d89_4_k_cu_0da312df_108504cuda3std3__419piecewise_constructE - _ZN40_INTERNAL_d6811d89_4_k_cu_0da312df_108504cuda3std3__45__cpo3endE)
_ZN40_INTERNAL_d6811d89_4_k_cu_0da312df_108504cuda3std3__45__cpo3endE:
	.zero		1
	.type		_ZN40_INTERNAL_d6811d89_4_k_cu_0da312df_108504cuda3std3__419piecewise_constructE,@object
	.size		_ZN40_INTERNAL_d6811d89_4_k_cu_0da312df_108504cuda3std3__419piecewise_constructE,(_ZN40_INTERNAL_d6811d89_4_k_cu_0da312df_108504cuda3std3__45__cpo4cendE - _ZN40_INTERNAL_d6811d89_4_k_cu_0da312df_108504cuda3std3__419piecewise_constructE)
_ZN40_INTERNAL_d6811d89_4_k_cu_0da312df_108504cuda3std3__419piecewise_constructE:
	.zero		1
	.type		_ZN40_INTERNAL_d6811d89_4_k_cu_0da312df_108504cuda3std3__45__cpo4cendE,@object
	.size		_ZN40_INTERNAL_d6811d89_4_k_cu_0da312df_108504cuda3std3__45__cpo4cendE,(_ZN40_INTERNAL_d6811d89_4_k_cu_0da312df_108504cuda3std6ranges3__45__cpo4swapE - _ZN40_INTERNAL_d6811d89_4_k_cu_0da312df_108504cuda3std3__45__cpo4cendE)
_ZN40_INTERNAL_d6811d89_4_k_cu_0da312df_108504cuda3std3__45__cpo4cendE:
	.zero		1
	.type		_ZN40_INTERNAL_d6811d89_4_k_cu_0da312df_108504cuda3std6ranges3__45__cpo4swapE,@object
	.size		_ZN40_INTERNAL_d6811d89_4_k_cu_0da312df_108504cuda3std6ranges3__45__cpo4swapE,(.L_8 - _ZN40_INTERNAL_d6811d89_4_k_cu_0da312df_108504cuda3std6ranges3__45__cpo4swapE)
_ZN40_INTERNAL_d6811d89_4_k_cu_0da312df_108504cuda3std6ranges3__45__cpo4swapE:
	.zero		1
.L_8:


//--------------------- .nv.constant0._ZN7cutlass13device_kernelINS_4gemm6kernel13GemmUniversalIN4cute5tupleIJiiiiEEENS1_10collective13CollectiveMmaINS1_34MainloopSm90TmaGmmaWarpSpecializedILi5ENS5_IJNS4_1CILi1EEESB_SB_EEENS1_35KernelTmaWarpSpecializedCooperativeEEENS5_IJNSA_ILi128EEENSA_ILi224EEENSA_ILi64EEEEEENS_10bfloat16_tENS5_IJlSB_lEEESJ_SK_NS4_8TiledMMAINS4_8MMA_AtomIJNS4_4SM904GMMA27MMA_64x32x16_F32BF16BF16_SSILNSO_5MajorE0ELSQ_0ELNSO_7ScaleInE1ELSR_1EEEEEENS4_6LayoutINS5_IJNSA_ILi2EEESB_SB_EEENS5_IJSB_NSA_ILi0EEESX_EEEEENS5_IJNS4_10UnderscoreES10_S10_EEEEENS4_13SM90_TMA_LOADENS4_14ComposedLayoutINS4_7SwizzleILi3ELi4ELi3EEENS4_18smem_ptr_flag_bitsILi16EEENSU_INS5_IJNSA_ILi8EEESH_EEENS5_IJSH_SB_EEEEEEEvNS4_8identityES13_S1D_vS1E_EENS_8epilogue10collective6detail29Sm90TmaWarpSpecializedAdapterINS1H_15DefaultEpilogueISJ_SK_SK_NS1G_6thread17LinearCombinationISJ_Li1EffLNS1L_9ScaleType4KindE0ELNS_15FloatRoundStyleE2ESJ_EENS1_15EpilogueDefaultEEEEEvvEEEEvNT_6ParamsE --------------------------
	.section	.nv.constant0._ZN7cutlass13device_kernelINS_4gemm6kernel13GemmUniversalIN4cute5tupleIJiiiiEEENS1_10collective13CollectiveMmaINS1_34MainloopSm90TmaGmmaWarpSpecializedILi5ENS5_IJNS4_1CILi1EEESB_SB_EEENS1_35KernelTmaWarpSpecializedCooperativeEEENS5_IJNSA_ILi128EEENSA_ILi224EEENSA_ILi64EEEEEENS_10bfloat16_tENS5_IJlSB_lEEESJ_SK_NS4_8TiledMMAINS4_8MMA_AtomIJNS4_4SM904GMMA27MMA_64x32x16_F32BF16BF16_SSILNSO_5MajorE0ELSQ_0ELNSO_7ScaleInE1ELSR_1EEEEEENS4_6LayoutINS5_IJNSA_ILi2EEESB_SB_EEENS5_IJSB_NSA_ILi0EEESX_EEEEENS5_IJNS4_10UnderscoreES10_S10_EEEEENS4_13SM90_TMA_LOADENS4_14ComposedLayoutINS4_7SwizzleILi3ELi4ELi3EEENS4_18smem_ptr_flag_bitsILi16EEENSU_INS5_IJNSA_ILi8EEESH_EEENS5_IJSH_SB_EEEEEEEvNS4_8identityES13_S1D_vS1E_EENS_8epilogue10collective6detail29Sm90TmaWarpSpecializedAdapterINS1H_15DefaultEpilogueISJ_SK_SK_NS1G_6thread17LinearCombinationISJ_Li1EffLNS1L_9ScaleType4KindE0ELNS_15FloatRoundStyleE2ESJ_EENS1_15EpilogueDefaultEEEEEvvEEEEvNT_6ParamsE,"a",@progbits
	.sectionflags	@""
	.align	4
.nv.constant0._ZN7cutlass13device_kernelINS_4gemm6kernel13GemmUniversalIN4cute5tupleIJiiiiEEENS1_10collective13CollectiveMmaINS1_34MainloopSm90TmaGmmaWarpSpecializedILi5ENS5_IJNS4_1CILi1EEESB_SB_EEENS1_35KernelTmaWarpSpecializedCooperativeEEENS5_IJNSA_ILi128EEENSA_ILi224EEENSA_ILi64EEEEEENS_10bfloat16_tENS5_IJlSB_lEEESJ_SK_NS4_8TiledMMAINS4_8MMA_AtomIJNS4_4SM904GMMA27MMA_64x32x16_F32BF16BF16_SSILNSO_5MajorE0ELSQ_0ELNSO_7ScaleInE1ELSR_1EEEEEENS4_6LayoutINS5_IJNSA_ILi2EEESB_SB_EEENS5_IJSB_NSA_ILi0EEESX_EEEEENS5_IJNS4_10UnderscoreES10_S10_EEEEENS4_13SM90_TMA_LOADENS4_14ComposedLayoutINS4_7SwizzleILi3ELi4ELi3EEENS4_18smem_ptr_flag_bitsILi16EEENSU_INS5_IJNSA_ILi8EEESH_EEENS5_IJSH_SB_EEEEEEEvNS4_8identityES13_S1D_vS1E_EENS_8epilogue10collective6detail29Sm90TmaWarpSpecializedAdapterINS1H_15DefaultEpilogueISJ_SK_SK_NS1G_6thread17LinearCombinationISJ_Li1EffLNS1L_9ScaleType4KindE0ELNS_15FloatRoundStyleE2ESJ_EENS1_15EpilogueDefaultEEEEEvvEEEEvNT_6ParamsE:
	.zero		1664


//--------------------- SYMBOLS --------------------------

	.type		.nv.reservedSmem.offset0,@object
	.size		.nv.reservedSmem.offset0,0x4
	.type		__assertfail,@function
